	.target	sm_90a

	.elftype	@"ET_EXEC"


//--------------------- .note.nv.tkinfo           --------------------------
	.section	.note.nv.tkinfo,"",@"SHT_NOTE"
	.sectionflags	@"SHF_NOTE_NV_TKINFO"
	.tkinfo
        /*0018*/ 	.word	0x00000002
        /*0030*/ 	.string	""
        /*0030*/ 	.string	"ptxas"
        /*0030*/ 	.string	"Cuda compilation tools, release 13.0, V13.0.88"
        /*0030*/ 	.string	"Build cuda_13.0.r13.0/compiler.36424714_0"
        /*0030*/ 	.string	"-arch sm_90a -m 64 "



//--------------------- .note.nv.cuinfo           --------------------------
	.section	.note.nv.cuinfo,"",@"SHT_NOTE"
	.sectionflags	@"SHF_NOTE_NV_CUINFO"
        /*0018*/ 	.short	0x0002
        /*001a*/ 	.short	0x005a
        /*001c*/ 	.short	0x0082
	.zero		2


//--------------------- .nv.info                  --------------------------
	.section	.nv.info,"",@"SHT_CUDA_INFO"
	.align	4


	//----- nvinfo : EIATTR_REGCOUNT
	.align		4
        /*0000*/ 	.byte	0x04, 0x2f
        /*0002*/ 	.short	(.L_15 - .L_14)
	.align		4
.L_14:
        /*0004*/ 	.word	index@(_ZN7cutlass13device_kernelINS_4gemm6kernel13GemmUniversalIN4cute5tupleIJiiiiEEENS1_10collective13CollectiveMmaINS1_34MainloopSm90TmaGmmaWarpSpecializedILi3ENS5_IJNS4_1CILi1EEESB_SB_EEENS1_35KernelTmaWarpSpecializedCooperativeEEENS5_IJNSA_ILi384EEENSA_ILi96EEENSA_ILi128EEEEEEaNS5_IJlSB_lEEEaSJ_NS4_8TiledMMAINS4_8MMA_AtomIJNS4_4SM904GMMA26MMA_64x96x32_S32S8S8_SS_TNEEEENS4_6LayoutINS5_IJNSA_ILi2EEESB_SB_EEENS5_IJSB_NSA_ILi0EEEST_EEEEENS5_IJNS4_10UnderscoreESW_SW_EEEEENS4_13SM90_TMA_LOADENS4_14ComposedLayoutINS4_7SwizzleILi3ELi4ELi3EEENS4_18smem_ptr_flag_bitsILi8EEENSQ_INS5_IJNSA_ILi8EEESH_EEENS5_IJSH_SB_EEEEEEEvNS4_8identityESZ_S19_vS1A_EENS_8epilogue10collective6detail29Sm90TmaWarpSpecializedAdapterINS1D_15DefaultEpilogueIaSJ_SJ_NS1C_6thread17LinearCombinationIaLi1EiiLNS1H_9ScaleType4KindE0ELNS_15FloatRoundStyleE2EaEENS1_15EpilogueDefaultEEEEEvvEEEEvNT_6ParamsE)
        /*0008*/ 	.word	0x000000a8


	//----- nvinfo : EIATTR_FRAME_SIZE
	.align		4
.L_15:
        /*000c*/ 	.byte	0x04, 0x11
        /*000e*/ 	.short	(.L_17 - .L_16)
	.align		4
.L_16:
        /*0010*/ 	.word	index@(_ZN7cutlass13device_kernelINS_4gemm6kernel13GemmUniversalIN4cute5tupleIJiiiiEEENS1_10collective13CollectiveMmaINS1_34MainloopSm90TmaGmmaWarpSpecializedILi3ENS5_IJNS4_1CILi1EEESB_SB_EEENS1_35KernelTmaWarpSpecializedCooperativeEEENS5_IJNSA_ILi384EEENSA_ILi96EEENSA_ILi128EEEEEEaNS5_IJlSB_lEEEaSJ_NS4_8TiledMMAINS4_8MMA_AtomIJNS4_4SM904GMMA26MMA_64x96x32_S32S8S8_SS_TNEEEENS4_6LayoutINS5_IJNSA_ILi2EEESB_SB_EEENS5_IJSB_NSA_ILi0EEEST_EEEEENS5_IJNS4_10UnderscoreESW_SW_EEEEENS4_13SM90_TMA_LOADENS4_14ComposedLayoutINS4_7SwizzleILi3ELi4ELi3EEENS4_18smem_ptr_flag_bitsILi8EEENSQ_INS5_IJNSA_ILi8EEESH_EEENS5_IJSH_SB_EEEEEEEvNS4_8identityESZ_S19_vS1A_EENS_8epilogue10collective6detail29Sm90TmaWarpSpecializedAdapterINS1D_15DefaultEpilogueIaSJ_SJ_NS1C_6thread17LinearCombinationIaLi1EiiLNS1H_9ScaleType4KindE0ELNS_15FloatRoundStyleE2EaEENS1_15EpilogueDefaultEEEEEvvEEEEvNT_6ParamsE)
        /*0014*/ 	.word	0x00000000


	//----- nvinfo : EIATTR_MIN_STACK_SIZE
	.align		4
.L_17:
        /*0018*/ 	.byte	0x04, 0x12
        /*001a*/ 	.short	(.L_19 - .L_18)
	.align		4
.L_18:
        /*001c*/ 	.word	index@(_ZN7cutlass13device_kernelINS_4gemm6kernel13GemmUniversalIN4cute5tupleIJiiiiEEENS1_10collective13CollectiveMmaINS1_34MainloopSm90TmaGmmaWarpSpecializedILi3ENS5_IJNS4_1CILi1EEESB_SB_EEENS1_35KernelTmaWarpSpecializedCooperativeEEENS5_IJNSA_ILi384EEENSA_ILi96EEENSA_ILi128EEEEEEaNS5_IJlSB_lEEEaSJ_NS4_8TiledMMAINS4_8MMA_AtomIJNS4_4SM904GMMA26MMA_64x96x32_S32S8S8_SS_TNEEEENS4_6LayoutINS5_IJNSA_ILi2EEESB_SB_EEENS5_IJSB_NSA_ILi0EEEST_EEEEENS5_IJNS4_10UnderscoreESW_SW_EEEEENS4_13SM90_TMA_LOADENS4_14ComposedLayoutINS4_7SwizzleILi3ELi4ELi3EEENS4_18smem_ptr_flag_bitsILi8EEENSQ_INS5_IJNSA_ILi8EEESH_EEENS5_IJSH_SB_EEEEEEEvNS4_8identityESZ_S19_vS1A_EENS_8epilogue10collective6detail29Sm90TmaWarpSpecializedAdapterINS1D_15DefaultEpilogueIaSJ_SJ_NS1C_6thread17LinearCombinationIaLi1EiiLNS1H_9ScaleType4KindE0ELNS_15FloatRoundStyleE2EaEENS1_15EpilogueDefaultEEEEEvvEEEEvNT_6ParamsE)
        /*0020*/ 	.word	0x00000000
.L_19:


//--------------------- .nv.compat                --------------------------
	.section	.nv.compat,"",@"SHT_CUDA_COMPAT_INFO"
	.align	4
        /*0000*/ 	.byte	0x02, 0x09, 0x01, 0x00, 0x02, 0x02, 0x04, 0x00, 0x02, 0x05, 0x05, 0x00, 0x03, 0x07, 0x01, 0x01
        /*0010*/ 	.byte	0x02, 0x03, 0x01, 0x00, 0x02, 0x06, 0x01, 0x00, 0x04, 0x0b, 0x08, 0x00, 0x00, 0x00, 0x00, 0x00
        /*0020*/ 	.byte	0x00, 0x00, 0x00, 0x00


//--------------------- .nv.info._ZN7cutlass13device_kernelINS_4gemm6kernel13GemmUniversalIN4cute5tupleIJiiiiEEENS1_10collective13CollectiveMmaINS1_34MainloopSm90TmaGmmaWarpSpecializedILi3ENS5_IJNS4_1CILi1EEESB_SB_EEENS1_35KernelTmaWarpSpecializedCooperativeEEENS5_IJNSA_ILi384EEENSA_ILi96EEENSA_ILi128EEEEEEaNS5_IJlSB_lEEEaSJ_NS4_8TiledMMAINS4_8MMA_AtomIJNS4_4SM904GMMA26MMA_64x96x32_S32S8S8_SS_TNEEEENS4_6LayoutINS5_IJNSA_ILi2EEESB_SB_EEENS5_IJSB_NSA_ILi0EEEST_EEEEENS5_IJNS4_10UnderscoreESW_SW_EEEEENS4_13SM90_TMA_LOADENS4_14ComposedLayoutINS4_7SwizzleILi3ELi4ELi3EEENS4_18smem_ptr_flag_bitsILi8EEENSQ_INS5_IJNSA_ILi8EEESH_EEENS5_IJSH_SB_EEEEEEEvNS4_8identityESZ_S19_vS1A_EENS_8epilogue10collective6detail29Sm90TmaWarpSpecializedAdapterINS1D_15DefaultEpilogueIaSJ_SJ_NS1C_6thread17LinearCombinationIaLi1EiiLNS1H_9ScaleType4KindE0ELNS_15FloatRoundStyleE2EaEENS1_15EpilogueDefaultEEEEEvvEEEEvNT_6ParamsE --------------------------
	.section	.nv.info._ZN7cutlass13device_kernelINS_4gemm6kernel13GemmUniversalIN4cute5tupleIJiiiiEEENS1_10collective13CollectiveMmaINS1_34MainloopSm90TmaGmmaWarpSpecializedILi3ENS5_IJNS4_1CILi1EEESB_SB_EEENS1_35KernelTmaWarpSpecializedCooperativeEEENS5_IJNSA_ILi384EEENSA_ILi96EEENSA_ILi128EEEEEEaNS5_IJlSB_lEEEaSJ_NS4_8TiledMMAINS4_8MMA_AtomIJNS4_4SM904GMMA26MMA_64x96x32_S32S8S8_SS_TNEEEENS4_6LayoutINS5_IJNSA_ILi2EEESB_SB_EEENS5_IJSB_NSA_ILi0EEEST_EEEEENS5_IJNS4_10UnderscoreESW_SW_EEEEENS4_13SM90_TMA_LOADENS4_14ComposedLayoutINS4_7SwizzleILi3ELi4ELi3EEENS4_18smem_ptr_flag_bitsILi8EEENSQ_INS5_IJNSA_ILi8EEESH_EEENS5_IJSH_SB_EEEEEEEvNS4_8identityESZ_S19_vS1A_EENS_8epilogue10collective6detail29Sm90TmaWarpSpecializedAdapterINS1D_15DefaultEpilogueIaSJ_SJ_NS1C_6thread17LinearCombinationIaLi1EiiLNS1H_9ScaleType4KindE0ELNS_15FloatRoundStyleE2EaEENS1_15EpilogueDefaultEEEEEvvEEEEvNT_6ParamsE,"",@"SHT_CUDA_INFO"
	.sectionflags	@""
	.align	4


	//----- nvinfo : EIATTR_CUDA_API_VERSION
	.align		4
        /*0000*/ 	.byte	0x04, 0x37
        /*0002*/ 	.short	(.L_21 - .L_20)
.L_20:
        /*0004*/ 	.word	0x00000082


	//----- nvinfo : EIATTR_KPARAM_INFO
	.align		4
.L_21:
        /*0008*/ 	.byte	0x04, 0x17
        /*000a*/ 	.short	(.L_23 - .L_22)
.L_22:
        /*000c*/ 	.word	0x00000000
        /*0010*/ 	.short	0x0000
        /*0012*/ 	.short	0x0070
        /*0014*/ 	.byte	0x00, 0xf0, 0x01, 0x10


	//----- nvinfo : EIATTR_SPARSE_MMA_MASK
	.align		4
.L_23:
        /*0018*/ 	.byte	0x03, 0x50
        /*001a*/ 	.short	0x0000


	//----- nvinfo : EIATTR_MAXREG_COUNT
	.align		4
        /*001c*/ 	.byte	0x03, 0x1b
        /*001e*/ 	.short	0x00a8


	//----- nvinfo : EIATTR_NUM_BARRIERS
	.align		4
        /*0020*/ 	.byte	0x02, 0x4c
        /*0022*/ 	.byte	0x01
	.zero		1


	//----- nvinfo : EIATTR_EXTERNS
	.align		4
        /*0024*/ 	.byte	0x04, 0x0f
        /*0026*/ 	.short	(.L_25 - .L_24)


	//   ....[0]....
	.align		4
.L_24:
        /*0028*/ 	.word	index@(__assertfail)


	//----- nvinfo : EIATTR_MERCURY_ISA_VERSION
	.align		4
.L_25:
        /*002c*/ 	.byte	0x03, 0x5f
        /*002e*/ 	.short	0x0101


	//----- nvinfo : EIATTR_INT_WARP_WIDE_INSTR_OFFSETS
	.align		4
        /*0030*/ 	.byte	0x04, 0x31
        /*0032*/ 	.short	(.L_27 - .L_26)


	//   ....[0]....
.L_26:
        /*0034*/ 	.word	0x000003a0


	//   ....[1]....
        /*0038*/ 	.word	0x000003b0


	//   ....[2]....
        /*003c*/ 	.word	0x000004a0


	//----- nvinfo : EIATTR_COOP_GROUP_MASK_REGIDS
	.align		4
.L_27:
        /*0040*/ 	.byte	0x04, 0x29
        /*0042*/ 	.short	(.L_29 - .L_28)


	//   ....[0]....
.L_28:
        /*0044*/ 	.word	0xffffffff


	//   ....[1]....
        /*0048*/ 	.word	0xffffffff


	//   ....[2]....
        /*004c*/ 	.word	0xffffffff


	//   ....[3]....
        /*0050*/ 	.word	0xffffffff


	//   ....[4]....
        /*0054*/ 	.word	0xffffffff


	//----- nvinfo : EIATTR_COOP_GROUP_INSTR_OFFSETS
	.align		4
.L_29:
        /*0058*/ 	.byte	0x04, 0x28
        /*005a*/ 	.short	(.L_31 - .L_30)


	//   ....[0]....
.L_30:
        /*005c*/ 	.word	0x00000060


	//   ....[1]....
        /*0060*/ 	.word	0x00000070


	//   ....[2]....
        /*0064*/ 	.word	0x00000130


	//   ....[3]....
        /*0068*/ 	.word	0x000002a0


	//   ....[4]....
        /*006c*/ 	.word	0x00000fa0


	//----- nvinfo : EIATTR_REG_RECONFIG
	.align		4
.L_31:
        /*0070*/ 	.byte	0x01, 0x54
	.zero		2


	//----- nvinfo : EIATTR_SYSCALL_OFFSETS
	.align		4
        /*0074*/ 	.byte	0x04, 0x46
        /*0076*/ 	.short	(.L_33 - .L_32)


	//   ....[0]....
.L_32:
        /*0078*/ 	.word	0x00001160


	//----- nvinfo : EIATTR_MBARRIER_INSTR_OFFSETS
	.align		4
.L_33:
        /*007c*/ 	.byte	0x04, 0x39
        /*007e*/ 	.short	(.L_35 - .L_34)


	//   ....[0]....
.L_34:
        /*0080*/ 	.word	0x00000230
        /*0084*/ 	.word	0x000000ff
        /*0088*/ 	.word	0x00000000
        /*008c*/ 	.short	0x0100
        /*008e*/ 	.byte	0x08
	.zero		1


	//   ....[1]....
        /*0090*/ 	.word	0x00000240
        /*0094*/ 	.word	0x000000ff
        /*0098*/ 	.word	0x00000018
        /*009c*/ 	.short	0x0100
        /*009e*/ 	.byte	0x08
	.zero		1


	//   ....[2]....
        /*00a0*/ 	.word	0x00000250
        /*00a4*/ 	.word	0x000000ff
        /*00a8*/ 	.word	0x00000008
        /*00ac*/ 	.short	0x0100
        /*00ae*/ 	.byte	0x08
	.zero		1


	//   ....[3]....
        /*00b0*/ 	.word	0x00000260
        /*00b4*/ 	.word	0x000000ff
        /*00b8*/ 	.word	0x00000020
        /*00bc*/ 	.short	0x0100
        /*00be*/ 	.byte	0x08
	.zero		1


	//   ....[4]....
        /*00c0*/ 	.word	0x00000270
        /*00c4*/ 	.word	0x000000ff
        /*00c8*/ 	.word	0x00000010
        /*00cc*/ 	.short	0x0100
        /*00ce*/ 	.byte	0x08
	.zero		1


	//   ....[5]....
        /*00d0*/ 	.word	0x00000280
        /*00d4*/ 	.word	0x000000ff
        /*00d8*/ 	.word	0x00000028
        /*00dc*/ 	.short	0x0100
        /*00de*/ 	.byte	0x08
	.zero		1


	//   ....[6]....
        /*00e0*/ 	.word	0x00000510
        /*00e4*/ 	.word	0x000000ff
        /*00e8*/ 	.word	0x00000040
        /*00ec*/ 	.short	0x0100
        /*00ee*/ 	.byte	0x06
	.zero		1


	//   ....[7]....
        /*00f0*/ 	.word	0x00000570
        /*00f4*/ 	.word	0x000000ff
        /*00f8*/ 	.word	0x00000048
        /*00fc*/ 	.short	0x0100
        /*00fe*/ 	.byte	0x06
	.zero		1


	//   ....[8]....
        /*0100*/ 	.word	0x00001230
        /*0104*/ 	.word	0x00000003
        /*0108*/ 	.word	0x00000000
        /*010c*/ 	.short	0x010a
        /*010e*/ 	.byte	0x3f
	.zero		1


	//   ....[9]....
        /*0110*/ 	.word	0x00001270
        /*0114*/ 	.word	0x00000003
        /*0118*/ 	.word	0x00000000
        /*011c*/ 	.short	0x010a
        /*011e*/ 	.byte	0x3f
	.zero		1


	//   ....[10]....
        /*0120*/ 	.word	0x000018c0
        /*0124*/ 	.word	0x00000005
        /*0128*/ 	.word	0x00000000
        /*012c*/ 	.short	0x010a
        /*012e*/ 	.byte	0x3f
	.zero		1


	//   ....[11]....
        /*0130*/ 	.word	0x00001900
        /*0134*/ 	.word	0x00000005
        /*0138*/ 	.word	0x00000000
        /*013c*/ 	.short	0x010a
        /*013e*/ 	.byte	0x3f
	.zero		1


	//   ....[12]....
        /*0140*/ 	.word	0x00001e00
        /*0144*/ 	.word	0x00000004
        /*0148*/ 	.word	0x00000000
        /*014c*/ 	.short	0x0101
        /*014e*/ 	.byte	0x3f
	.zero		1


	//   ....[13]....
        /*0150*/ 	.word	0x00001fe0
        /*0154*/ 	.word	0x00000000
        /*0158*/ 	.word	0x00000000
        /*015c*/ 	.short	0x0101
        /*015e*/ 	.byte	0x3f
	.zero		1


	//   ....[14]....
        /*0160*/ 	.word	0x0000c170
        /*0164*/ 	.word	0x0000000e
        /*0168*/ 	.word	0x00000018
        /*016c*/ 	.short	0x010a
        /*016e*/ 	.byte	0x3f
	.zero		1


	//   ....[15]....
        /*0170*/ 	.word	0x0000c4f0
        /*0174*/ 	.word	0x00000006
        /*0178*/ 	.word	0x00000048
        /*017c*/ 	.short	0x0101
        /*017e*/ 	.byte	0x3f
	.zero		1


	//   ....[16]....
        /*0180*/ 	.word	0x0000cc50
        /*0184*/ 	.word	0x00000007
        /*0188*/ 	.word	0x00000000
        /*018c*/ 	.short	0x010a
        /*018e*/ 	.byte	0x3f
	.zero		1


	//   ....[17]....
        /*0190*/ 	.word	0x0000ccd0
        /*0194*/ 	.word	0x00000009
        /*0198*/ 	.word	0x00000000
        /*019c*/ 	.short	0x010a
        /*019e*/ 	.byte	0x3f
	.zero		1


	//   ....[18]....
        /*01a0*/ 	.word	0x0000cd60
        /*01a4*/ 	.word	0x00000003
        /*01a8*/ 	.word	0x00000000
        /*01ac*/ 	.short	0x010a
        /*01ae*/ 	.byte	0x3f
	.zero		1


	//   ....[19]....
        /*01b0*/ 	.word	0x0000cdc0
        /*01b4*/ 	.word	0x00000003
        /*01b8*/ 	.word	0x00000000
        /*01bc*/ 	.short	0x010a
        /*01be*/ 	.byte	0x3f
	.zero		1


	//   ....[20]....
        /*01c0*/ 	.word	0x0000ce10
        /*01c4*/ 	.word	0x00000005
        /*01c8*/ 	.word	0x00000000
        /*01cc*/ 	.short	0x010a
        /*01ce*/ 	.byte	0x3f
	.zero		1


	//   ....[21]....
        /*01d0*/ 	.word	0x0000cee0
        /*01d4*/ 	.word	0x0000000e
        /*01d8*/ 	.word	0x00000018
        /*01dc*/ 	.short	0x010a
        /*01de*/ 	.byte	0x3f
	.zero		1


	//   ....[22]....
        /*01e0*/ 	.word	0x0000cfb0
        /*01e4*/ 	.word	0x00000007
        /*01e8*/ 	.word	0x00000000
        /*01ec*/ 	.short	0x010a
        /*01ee*/ 	.byte	0x3f
	.zero		1


	//   ....[23]....
        /*01f0*/ 	.word	0x0000d000
        /*01f4*/ 	.word	0x00000009
        /*01f8*/ 	.word	0x00000000
        /*01fc*/ 	.short	0x010a
        /*01fe*/ 	.byte	0x3f
	.zero		1


	//----- nvinfo : EIATTR_NUM_MBARRIERS
	.align		4
.L_35:
        /*0200*/ 	.byte	0x03, 0x38
        /*0202*/ 	.short	0x0008


	//----- nvinfo : EIATTR_EXIT_INSTR_OFFSETS
	.align		4
        /*0204*/ 	.byte	0x04, 0x1c
        /*0206*/ 	.short	(.L_37 - .L_36)


	//   ....[0]....
.L_36:
        /*0208*/ 	.word	0x000005c0


	//   ....[1]....
        /*020c*/ 	.word	0x00000eb0


	//   ....[2]....
        /*0210*/ 	.word	0x0000b7b0


	//   ....[3]....
        /*0214*/ 	.word	0x0000be10


	//   ....[4]....
        /*0218*/ 	.word	0x0000cdb0


	//----- nvinfo : EIATTR_MAX_THREADS
	.align		4
.L_37:
        /*021c*/ 	.byte	0x04, 0x05
        /*021e*/ 	.short	(.L_39 - .L_38)
.L_38:
        /*0220*/ 	.word	0x00000180
        /*0224*/ 	.word	0x00000001
        /*0228*/ 	.word	0x00000001


	//----- nvinfo : EIATTR_CRS_STACK_SIZE
	.align		4
.L_39:
        /*022c*/ 	.byte	0x04, 0x1e
        /*022e*/ 	.short	(.L_41 - .L_40)
.L_40:
        /*0230*/ 	.word	0x00000000


	//----- nvinfo : EIATTR_CBANK_PARAM_SIZE
	.align		4
.L_41:
        /*0234*/ 	.byte	0x03, 0x19
        /*0236*/ 	.short	0x0470


	//----- nvinfo : EIATTR_PARAM_CBANK
	.align		4
        /*0238*/ 	.byte	0x04, 0x0a
        /*023a*/ 	.short	(.L_43 - .L_42)
	.align		4
.L_42:
        /*023c*/ 	.word	index@(.nv.constant0._ZN7cutlass13device_kernelINS_4gemm6kernel13GemmUniversalIN4cute5tupleIJiiiiEEENS1_10collective13CollectiveMmaINS1_34MainloopSm90TmaGmmaWarpSpecializedILi3ENS5_IJNS4_1CILi1EEESB_SB_EEENS1_35KernelTmaWarpSpecializedCooperativeEEENS5_IJNSA_ILi384EEENSA_ILi96EEENSA_ILi128EEEEEEaNS5_IJlSB_lEEEaSJ_NS4_8TiledMMAINS4_8MMA_AtomIJNS4_4SM904GMMA26MMA_64x96x32_S32S8S8_SS_TNEEEENS4_6LayoutINS5_IJNSA_ILi2EEESB_SB_EEENS5_IJSB_NSA_ILi0EEEST_EEEEENS5_IJNS4_10UnderscoreESW_SW_EEEEENS4_13SM90_TMA_LOADENS4_14ComposedLayoutINS4_7SwizzleILi3ELi4ELi3EEENS4_18smem_ptr_flag_bitsILi8EEENSQ_INS5_IJNSA_ILi8EEESH_EEENS5_IJSH_SB_EEEEEEEvNS4_8identityESZ_S19_vS1A_EENS_8epilogue10collective6detail29Sm90TmaWarpSpecializedAdapterINS1D_15DefaultEpilogueIaSJ_SJ_NS1C_6thread17LinearCombinationIaLi1EiiLNS1H_9ScaleType4KindE0ELNS_15FloatRoundStyleE2EaEENS1_15EpilogueDefaultEEEEEvvEEEEvNT_6ParamsE)
        /*0240*/ 	.short	0x0210
        /*0242*/ 	.short	0x0470


	//----- nvinfo : EIATTR_SW_WAR
	.align		4
.L_43:
        /*0244*/ 	.byte	0x04, 0x36
        /*0246*/ 	.short	(.L_45 - .L_44)
.L_44:
        /*0248*/ 	.word	0x00000008
.L_45:


//--------------------- .nv.callgraph             --------------------------
	.section	.nv.callgraph,"",@"SHT_CUDA_CALLGRAPH"
	.align	4
	.sectionentsize	8
	.align		4
        /*0000*/ 	.word	0x00000000
	.align		4
        /*0004*/ 	.word	0xffffffff
	.align		4
        /*0008*/ 	.word	index@(_ZN7cutlass13device_kernelINS_4gemm6kernel13GemmUniversalIN4cute5tupleIJiiiiEEENS1_10collective13CollectiveMmaINS1_34MainloopSm90TmaGmmaWarpSpecializedILi3ENS5_IJNS4_1CILi1EEESB_SB_EEENS1_35KernelTmaWarpSpecializedCooperativeEEENS5_IJNSA_ILi384EEENSA_ILi96EEENSA_ILi128EEEEEEaNS5_IJlSB_lEEEaSJ_NS4_8TiledMMAINS4_8MMA_AtomIJNS4_4SM904GMMA26MMA_64x96x32_S32S8S8_SS_TNEEEENS4_6LayoutINS5_IJNSA_ILi2EEESB_SB_EEENS5_IJSB_NSA_ILi0EEEST_EEEEENS5_IJNS4_10UnderscoreESW_SW_EEEEENS4_13SM90_TMA_LOADENS4_14ComposedLayoutINS4_7SwizzleILi3ELi4ELi3EEENS4_18smem_ptr_flag_bitsILi8EEENSQ_INS5_IJNSA_ILi8EEESH_EEENS5_IJSH_SB_EEEEEEEvNS4_8identityESZ_S19_vS1A_EENS_8epilogue10collective6detail29Sm90TmaWarpSpecializedAdapterINS1D_15DefaultEpilogueIaSJ_SJ_NS1C_6thread17LinearCombinationIaLi1EiiLNS1H_9ScaleType4KindE0ELNS_15FloatRoundStyleE2EaEENS1_15EpilogueDefaultEEEEEvvEEEEvNT_6ParamsE)
	.align		4
        /*000c*/ 	.word	index@(__assertfail)
	.align		4
        /*0010*/ 	.word	0x00000000
	.align		4
        /*0014*/ 	.word	0xfffffffe
	.align		4
        /*0018*/ 	.word	0x00000000
	.align		4
        /*001c*/ 	.word	0xfffffffd
	.align		4
        /*0020*/ 	.word	0x00000000
	.align		4
        /*0024*/ 	.word	0xfffffffc


//--------------------- .nv.constant4             --------------------------
	.section	.nv.constant4,"a",@progbits
	.align	8
	.align		8
.nv.constant4:
        /*0000*/ 	.dword	__assertfail
	.align		8
        /*0008*/ 	.dword	__unnamed_1
	.align		8
        /*0010*/ 	.dword	_ZN40_INTERNAL_7139cda7_4_k_cu_27c0a819_151824cuda3std3__45__cpo5beginE
	.align		8
        /*0018*/ 	.dword	_ZN40_INTERNAL_7139cda7_4_k_cu_27c0a819_151824cuda3std3__45__cpo3endE
	.align		8
        /*0020*/ 	.dword	_ZN40_INTERNAL_7139cda7_4_k_cu_27c0a819_151824cuda3std3__45__cpo6cbeginE
	.align		8
        /*0028*/ 	.dword	_ZN40_INTERNAL_7139cda7_4_k_cu_27c0a819_151824cuda3std3__45__cpo4cendE
	.align		8
        /*0030*/ 	.dword	_ZN40_INTERNAL_7139cda7_4_k_cu_27c0a819_151824cuda3std3__442_GLOBAL__N__7139cda7_4_k_cu_27c0a819_151826ignoreE
	.align		8
        /*0038*/ 	.dword	_ZN40_INTERNAL_7139cda7_4_k_cu_27c0a819_151824cuda3std3__419piecewise_constructE
	.align		8
        /*0040*/ 	.dword	_ZN40_INTERNAL_7139cda7_4_k_cu_27c0a819_151824cuda3std3__48in_placeE
	.align		8
        /*0048*/ 	.dword	_ZN40_INTERNAL_7139cda7_4_k_cu_27c0a819_151824cuda3std6ranges3__45__cpo4swapE
	.align		8
        /*0050*/ 	.dword	_ZN40_INTERNAL_7139cda7_4_k_cu_27c0a819_151824cuda3std6ranges3__45__cpo9iter_moveE
	.align		8
        /*0058*/ 	.dword	_ZN40_INTERNAL_7139cda7_4_k_cu_27c0a819_151824cute7productE
	.align		8
        /*0060*/ 	.dword	_ZN40_INTERNAL_7139cda7_4_k_cu_27c0a819_151824cute1_E
	.align		8
        /*0068*/ 	.dword	$str$22
	.align		8
        /*0070*/ 	.dword	$str$23


//--------------------- .text._ZN7cutlass13device_kernelINS_4gemm6kernel13GemmUniversalIN4cute5tupleIJiiiiEEENS1_10collective13CollectiveMmaINS1_34MainloopSm90TmaGmmaWarpSpecializedILi3ENS5_IJNS4_1CILi1EEESB_SB_EEENS1_35KernelTmaWarpSpecializedCooperativeEEENS5_IJNSA_ILi384EEENSA_ILi96EEENSA_ILi128EEEEEEaNS5_IJlSB_lEEEaSJ_NS4_8TiledMMAINS4_8MMA_AtomIJNS4_4SM904GMMA26MMA_64x96x32_S32S8S8_SS_TNEEEENS4_6LayoutINS5_IJNSA_ILi2EEESB_SB_EEENS5_IJSB_NSA_ILi0EEEST_EEEEENS5_IJNS4_10UnderscoreESW_SW_EEEEENS4_13SM90_TMA_LOADENS4_14ComposedLayoutINS4_7SwizzleILi3ELi4ELi3EEENS4_18smem_ptr_flag_bitsILi8EEENSQ_INS5_IJNSA_ILi8EEESH_EEENS5_IJSH_SB_EEEEEEEvNS4_8identityESZ_S19_vS1A_EENS_8epilogue10collective6detail29Sm90TmaWarpSpecializedAdapterINS1D_15DefaultEpilogueIaSJ_SJ_NS1C_6thread17LinearCombinationIaLi1EiiLNS1H_9ScaleType4KindE0ELNS_15FloatRoundStyleE2EaEENS1_15EpilogueDefaultEEEEEvvEEEEvNT_6ParamsE --------------------------
	.section	.text._ZN7cutlass13device_kernelINS_4gemm6kernel13GemmUniversalIN4cute5tupleIJiiiiEEENS1_10collective13CollectiveMmaINS1_34MainloopSm90TmaGmmaWarpSpecializedILi3ENS5_IJNS4_1CILi1EEESB_SB_EEENS1_35KernelTmaWarpSpecializedCooperativeEEENS5_IJNSA_ILi384EEENSA_ILi96EEENSA_ILi128EEEEEEaNS5_IJlSB_lEEEaSJ_NS4_8TiledMMAINS4_8MMA_AtomIJNS4_4SM904GMMA26MMA_64x96x32_S32S8S8_SS_TNEEEENS4_6LayoutINS5_IJNSA_ILi2EEESB_SB_EEENS5_IJSB_NSA_ILi0EEEST_EEEEENS5_IJNS4_10UnderscoreESW_SW_EEEEENS4_13SM90_TMA_LOADENS4_14ComposedLayoutINS4_7SwizzleILi3ELi4ELi3EEENS4_18smem_ptr_flag_bitsILi8EEENSQ_INS5_IJNSA_ILi8EEESH_EEENS5_IJSH_SB_EEEEEEEvNS4_8identityESZ_S19_vS1A_EENS_8epilogue10collective6detail29Sm90TmaWarpSpecializedAdapterINS1D_15DefaultEpilogueIaSJ_SJ_NS1C_6thread17LinearCombinationIaLi1EiiLNS1H_9ScaleType4KindE0ELNS_15FloatRoundStyleE2EaEENS1_15EpilogueDefaultEEEEEvvEEEEvNT_6ParamsE,"ax",@progbits
	.align	128
.text._ZN7cutlass13device_kernelINS_4gemm6kernel13GemmUniversalIN4cute5tupleIJiiiiEEENS1_10collective13CollectiveMmaINS1_34MainloopSm90TmaGmmaWarpSpecializedILi3ENS5_IJNS4_1CILi1EEESB_SB_EEENS1_35KernelTmaWarpSpecializedCooperativeEEENS5_IJNSA_ILi384EEENSA_ILi96EEENSA_ILi128EEEEEEaNS5_IJlSB_lEEEaSJ_NS4_8TiledMMAINS4_8MMA_AtomIJNS4_4SM904GMMA26MMA_64x96x32_S32S8S8_SS_TNEEEENS4_6LayoutINS5_IJNSA_ILi2EEESB_SB_EEENS5_IJSB_NSA_ILi0EEEST_EEEEENS5_IJNS4_10UnderscoreESW_SW_EEEEENS4_13SM90_TMA_LOADENS4_14ComposedLayoutINS4_7SwizzleILi3ELi4ELi3EEENS4_18smem_ptr_flag_bitsILi8EEENSQ_INS5_IJNSA_ILi8EEESH_EEENS5_IJSH_SB_EEEEEEEvNS4_8identityESZ_S19_vS1A_EENS_8epilogue10collective6detail29Sm90TmaWarpSpecializedAdapterINS1D_15DefaultEpilogueIaSJ_SJ_NS1C_6thread17LinearCombinationIaLi1EiiLNS1H_9ScaleType4KindE0ELNS_15FloatRoundStyleE2EaEENS1_15EpilogueDefaultEEEEEvvEEEEvNT_6ParamsE:
        .type           _ZN7cutlass13device_kernelINS_4gemm6kernel13GemmUniversalIN4cute5tupleIJiiiiEEENS1_10collective13CollectiveMmaINS1_34MainloopSm90TmaGmmaWarpSpecializedILi3ENS5_IJNS4_1CILi1EEESB_SB_EEENS1_35KernelTmaWarpSpecializedCooperativeEEENS5_IJNSA_ILi384EEENSA_ILi96EEENSA_ILi128EEEEEEaNS5_IJlSB_lEEEaSJ_NS4_8TiledMMAINS4_8MMA_AtomIJNS4_4SM904GMMA26MMA_64x96x32_S32S8S8_SS_TNEEEENS4_6LayoutINS5_IJNSA_ILi2EEESB_SB_EEENS5_IJSB_NSA_ILi0EEEST_EEEEENS5_IJNS4_10UnderscoreESW_SW_EEEEENS4_13SM90_TMA_LOADENS4_14ComposedLayoutINS4_7SwizzleILi3ELi4ELi3EEENS4_18smem_ptr_flag_bitsILi8EEENSQ_INS5_IJNSA_ILi8EEESH_EEENS5_IJSH_SB_EEEEEEEvNS4_8identityESZ_S19_vS1A_EENS_8epilogue10collective6detail29Sm90TmaWarpSpecializedAdapterINS1D_15DefaultEpilogueIaSJ_SJ_NS1C_6thread17LinearCombinationIaLi1EiiLNS1H_9ScaleType4KindE0ELNS_15FloatRoundStyleE2EaEENS1_15EpilogueDefaultEEEEEvvEEEEvNT_6ParamsE,@function
        .size           _ZN7cutlass13device_kernelINS_4gemm6kernel13GemmUniversalIN4cute5tupleIJiiiiEEENS1_10collective13CollectiveMmaINS1_34MainloopSm90TmaGmmaWarpSpecializedILi3ENS5_IJNS4_1CILi1EEESB_SB_EEENS1_35KernelTmaWarpSpecializedCooperativeEEENS5_IJNSA_ILi384EEENSA_ILi96EEENSA_ILi128EEEEEEaNS5_IJlSB_lEEEaSJ_NS4_8TiledMMAINS4_8MMA_AtomIJNS4_4SM904GMMA26MMA_64x96x32_S32S8S8_SS_TNEEEENS4_6LayoutINS5_IJNSA_ILi2EEESB_SB_EEENS5_IJSB_NSA_ILi0EEEST_EEEEENS5_IJNS4_10UnderscoreESW_SW_EEEEENS4_13SM90_TMA_LOADENS4_14ComposedLayoutINS4_7SwizzleILi3ELi4ELi3EEENS4_18smem_ptr_flag_bitsILi8EEENSQ_INS5_IJNSA_ILi8EEESH_EEENS5_IJSH_SB_EEEEEEEvNS4_8identityESZ_S19_vS1A_EENS_8epilogue10collective6detail29Sm90TmaWarpSpecializedAdapterINS1D_15DefaultEpilogueIaSJ_SJ_NS1C_6thread17LinearCombinationIaLi1EiiLNS1H_9ScaleType4KindE0ELNS_15FloatRoundStyleE2EaEENS1_15EpilogueDefaultEEEEEvvEEEEvNT_6ParamsE,(.L_x_356 - _ZN7cutlass13device_kernelINS_4gemm6kernel13GemmUniversalIN4cute5tupleIJiiiiEEENS1_10collective13CollectiveMmaINS1_34MainloopSm90TmaGmmaWarpSpecializedILi3ENS5_IJNS4_1CILi1EEESB_SB_EEENS1_35KernelTmaWarpSpecializedCooperativeEEENS5_IJNSA_ILi384EEENSA_ILi96EEENSA_ILi128EEEEEEaNS5_IJlSB_lEEEaSJ_NS4_8TiledMMAINS4_8MMA_AtomIJNS4_4SM904GMMA26MMA_64x96x32_S32S8S8_SS_TNEEEENS4_6LayoutINS5_IJNSA_ILi2EEESB_SB_EEENS5_IJSB_NSA_ILi0EEEST_EEEEENS5_IJNS4_10UnderscoreESW_SW_EEEEENS4_13SM90_TMA_LOADENS4_14ComposedLayoutINS4_7SwizzleILi3ELi4ELi3EEENS4_18smem_ptr_flag_bitsILi8EEENSQ_INS5_IJNSA_ILi8EEESH_EEENS5_IJSH_SB_EEEEEEEvNS4_8identityESZ_S19_vS1A_EENS_8epilogue10collective6detail29Sm90TmaWarpSpecializedAdapterINS1D_15DefaultEpilogueIaSJ_SJ_NS1C_6thread17LinearCombinationIaLi1EiiLNS1H_9ScaleType4KindE0ELNS_15FloatRoundStyleE2EaEENS1_15EpilogueDefaultEEEEEvvEEEEvNT_6ParamsE)
        .other          _ZN7cutlass13device_kernelINS_4gemm6kernel13GemmUniversalIN4cute5tupleIJiiiiEEENS1_10collective13CollectiveMmaINS1_34MainloopSm90TmaGmmaWarpSpecializedILi3ENS5_IJNS4_1CILi1EEESB_SB_EEENS1_35KernelTmaWarpSpecializedCooperativeEEENS5_IJNSA_ILi384EEENSA_ILi96EEENSA_ILi128EEEEEEaNS5_IJlSB_lEEEaSJ_NS4_8TiledMMAINS4_8MMA_AtomIJNS4_4SM904GMMA26MMA_64x96x32_S32S8S8_SS_TNEEEENS4_6LayoutINS5_IJNSA_ILi2EEESB_SB_EEENS5_IJSB_NSA_ILi0EEEST_EEEEENS5_IJNS4_10UnderscoreESW_SW_EEEEENS4_13SM90_TMA_LOADENS4_14ComposedLayoutINS4_7SwizzleILi3ELi4ELi3EEENS4_18smem_ptr_flag_bitsILi8EEENSQ_INS5_IJNSA_ILi8EEESH_EEENS5_IJSH_SB_EEEEEEEvNS4_8identityESZ_S19_vS1A_EENS_8epilogue10collective6detail29Sm90TmaWarpSpecializedAdapterINS1D_15DefaultEpilogueIaSJ_SJ_NS1C_6thread17LinearCombinationIaLi1EiiLNS1H_9ScaleType4KindE0ELNS_15FloatRoundStyleE2EaEENS1_15EpilogueDefaultEEEEEvvEEEEvNT_6ParamsE,@"STO_CUDA_ENTRY STV_DEFAULT"
_ZN7cutlass13device_kernelINS_4gemm6kernel13GemmUniversalIN4cute5tupleIJiiiiEEENS1_10collective13CollectiveMmaINS1_34MainloopSm90TmaGmmaWarpSpecializedILi3ENS5_IJNS4_1CILi1EEESB_SB_EEENS1_35KernelTmaWarpSpecializedCooperativeEEENS5_IJNSA_ILi384EEENSA_ILi96EEENSA_ILi128EEEEEEaNS5_IJlSB_lEEEaSJ_NS4_8TiledMMAINS4_8MMA_AtomIJNS4_4SM904GMMA26MMA_64x96x32_S32S8S8_SS_TNEEEENS4_6LayoutINS5_IJNSA_ILi2EEESB_SB_EEENS5_IJSB_NSA_ILi0EEEST_EEEEENS5_IJNS4_10UnderscoreESW_SW_EEEEENS4_13SM90_TMA_LOADENS4_14ComposedLayoutINS4_7SwizzleILi3ELi4ELi3EEENS4_18smem_ptr_flag_bitsILi8EEENSQ_INS5_IJNSA_ILi8EEESH_EEENS5_IJSH_SB_EEEEEEEvNS4_8identityESZ_S19_vS1A_EENS_8epilogue10collective6detail29Sm90TmaWarpSpecializedAdapterINS1D_15DefaultEpilogueIaSJ_SJ_NS1C_6thread17LinearCombinationIaLi1EiiLNS1H_9ScaleType4KindE0ELNS_15FloatRoundStyleE2EaEENS1_15EpilogueDefaultEEEEEvvEEEEvNT_6ParamsE:
[----:B------:R-:W0:Y:S01]  /*0000*/  LDC R1, c[0x0][0x28] ;  /* 0x00000a00ff017b82 */ /* 0x000e220000000800 */
[----:B------:R-:W1:Y:S01]  /*0010*/  S2R R23, SR_TID.X ;  /* 0x0000000000177919 */ /* 0x000e620000002100 */
[----:B------:R-:W-:Y:S01]  /*0020*/  ELECT P0, URZ, PT ;  /* 0x00000000003f782f */ /* 0x000fe20003800000 */
[----:B------:R-:W-:Y:S01]  /*0030*/  BSSY B0, `(.L_x_0) ;  /* 0x000000f000007945 */ /* 0x000fe20003800000 */
[--C-:B-1----:R-:W-:Y:S02]  /*0040*/  SHF.R.U32.HI R0, RZ, 0x5, R23.reuse ;  /* 0x00000005ff007819 */ /* 0x102fe40000011617 */
[----:B------:R-:W-:-:S03]  /*0050*/  SHF.R.U32.HI R3, RZ, 0x7, R23 ;  /* 0x00000007ff037819 */ /* 0x000fc60000011617 */
[----:B------:R-:W1:Y:S04]  /*0060*/  SHFL.IDX PT, R2, R0, RZ, 0x1f ;  /* 0x00001fff00027589 */ /* 0x000e6800000e0000 */
[----:B------:R2:W3:Y:S01]  /*0070*/  SHFL.IDX PT, R10, R3, RZ, 0x1f ;  /* 0x00001fff030a7589 */ /* 0x0004e200000e0000 */
[----:B-1----:R-:W-:-:S13]  /*0080*/  ISETP.NE.OR P0, PT, R2, RZ, !P0 ;  /* 0x000000ff0200720c */ /* 0x002fda0004705670 */
[----:B0-23--:R-:W-:Y:S05]  /*0090*/  @P0 BRA `(.L_x_1) ;  /* 0x0000000000200947 */ /* 0x00dfea0003800000 */
[----:B------:R-:W-:Y:S02]  /*00a0*/  ULDC.64 UR4, c[0x0][0x198] ;  /* 0x0000660000047ab9 */ /* 0x000fe40000000a00 */
[----:B------:R-:W-:Y:S02]  /*00b0*/  UIADD3 UR6, UP0, UR4, 0xf0, URZ ;  /* 0x000000f004067890 */ /* 0x000fe4000ff1e03f */
[----:B------:R-:W-:Y:S02]  /*00c0*/  UIADD3 UR4, UP1, UR4, 0x1f0, URZ ;  /* 0x000001f004047890 */ /* 0x000fe4000ff3e03f */
[----:B------:R-:W-:Y:S02]  /*00d0*/  UIADD3.X UR7, URZ, UR5, URZ, UP0, !UPT ;  /* 0x000000053f077290 */ /* 0x000fe400087fe43f */
[----:B------:R-:W-:-:S07]  /*00e0*/  UIADD3.X UR5, URZ, UR5, URZ, UP1, !UPT ;  /* 0x000000053f057290 */ /* 0x000fce0008ffe43f */
[----:B------:R0:W-:Y:S02]  /*00f0*/  UTMACCTL.PF [UR6] ;  /* 0x00000000060079b9 */ /* 0x0001e40008040000 */
[----:B------:R0:W-:Y:S02]  /*0100*/  UTMACCTL.PF [UR4] ;  /* 0x00000000040079b9 */ /* 0x0001e40008040000 */
[----:B0-----:R-:W-:Y:S01]  /*0110*/  NOP ;  /* 0x0000000000007918 */ /* 0x001fe20000000000 */
.L_x_1:
[----:B------:R-:W-:Y:S05]  /*0120*/  BSYNC B0 ;  /* 0x0000000000007941 */ /* 0x000fea0003800000 */
.L_x_0:
[----:B------:R-:W0:Y:S02]  /*0130*/  SHFL.IDX PT, R3, R0, RZ, 0x1f ;  /* 0x00001fff00037589 */ /* 0x000e2400000e0000 */
[----:B0-----:R-:W-:-:S13]  /*0140*/  ISETP.NE.AND P0, PT, R3, RZ, PT ;  /* 0x000000ff0300720c */ /* 0x001fda0003f05270 */
[----:B------:R-:W-:Y:S05]  /*0150*/  @P0 BRA `(.L_x_2) ;  /* 0x0000000000500947 */ /* 0x000fea0003800000 */
[----:B------:R-:W0:Y:S01]  /*0160*/  S2UR UR8, SR_CgaCtaId ;  /* 0x00000000000879c3 */ /* 0x000e220000008800 */
[----:B------:R-:W-:Y:S01]  /*0170*/  UMOV UR4, 0x400 ;  /* 0x0000040000047882 */ /* 0x000fe20000000000 */
[----:B------:R-:W-:Y:S01]  /*0180*/  UMOV UR5, 0x1 ;  /* 0x0000000100057882 */ /* 0x000fe20000000000 */
[----:B------:R-:W-:Y:S01]  /*0190*/  UMOV UR6, 0x100 ;  /* 0x0000010000067882 */ /* 0x000fe20000000000 */
[----:B------:R-:W-:Y:S01]  /*01a0*/  ELECT P0, URZ, PT ;  /* 0x00000000003f782f */ /* 0x000fe20003800000 */
[----:B------:R-:W-:-:S04]  /*01b0*/  UIADD3 UR6, -UR6, 0x100000, URZ ;  /* 0x0010000006067890 */ /* 0x000fc8000fffe13f */
[----:B------:R-:W-:Y:S02]  /*01c0*/  USHF.L.U32 UR7, UR6, 0xb, URZ ;  /* 0x0000000b06077899 */ /* 0x000fe4000800063f */
[----:B------:R-:W-:Y:S02]  /*01d0*/  USHF.L.U32 UR6, UR6, 0x1, URZ ;  /* 0x0000000106067899 */ /* 0x000fe4000800063f */
[----:B0-----:R-:W-:Y:S02]  /*01e0*/  ULEA UR8, UR8, UR4, 0x18 ;  /* 0x0000000408087291 */ /* 0x001fe4000f8ec03f */
[----:B------:R-:W-:-:S04]  /*01f0*/  UIADD3 UR4, -UR5, 0x100000, URZ ;  /* 0x0010000005047890 */ /* 0x000fc8000fffe13f */
[----:B------:R-:W-:Y:S02]  /*0200*/  USHF.L.U32 UR5, UR4, 0xb, URZ ;  /* 0x0000000b04057899 */ /* 0x000fe4000800063f */
[----:B------:R-:W-:Y:S01]  /*0210*/  USHF.L.U32 UR4, UR4, 0x1, URZ ;  /* 0x0000000104047899 */ /* 0x000fe2000800063f */
[----:B------:R-:W0:Y:S11]  /*0220*/  FENCE.VIEW.ASYNC.S ;  /* 0x00000000000073c6 */ /* 0x000e360000000000 */
[----:B0-----:R0:W1:Y:S01]  /*0230*/  SYNCS.EXCH.64 URZ, [UR8], UR4 ;  /* 0x00000004083f75b2 */ /* 0x0010620008000100 */
[----:B------:R0:W2:Y:S01]  /*0240*/  SYNCS.EXCH.64 URZ, [UR8+0x18], UR6 ;  /* 0x00001806083f75b2 */ /* 0x0000a20008000100 */
[----:B------:R0:W3:Y:S01]  /*0250*/  SYNCS.EXCH.64 URZ, [UR8+0x8], UR4 ;  /* 0x00000804083f75b2 */ /* 0x0000e20008000100 */
[----:B------:R0:W4:Y:S01]  /*0260*/  SYNCS.EXCH.64 URZ, [UR8+0x20], UR6 ;  /* 0x00002006083f75b2 */ /* 0x0001220008000100 */
[----:B------:R0:W0:Y:S01]  /*0270*/  SYNCS.EXCH.64 URZ, [UR8+0x10], UR4 ;  /* 0x00001004083f75b2 */ /* 0x0000220008000100 */
[----:B------:R0:W0:Y:S01]  /*0280*/  SYNCS.EXCH.64 URZ, [UR8+0x28], UR6 ;  /* 0x00002806083f75b2 */ /* 0x0000220008000100 */
[----:B------:R-:W-:Y:S01]  /*0290*/  NOP ;  /* 0x0000000000007918 */ /* 0x000fe20000000000 */
.L_x_2:
[----:B------:R-:W5:Y:S01]  /*02a0*/  SHFL.IDX PT, R0, R0, RZ, 0x1f ;  /* 0x00001fff00007589 */ /* 0x000f6200000e0000 */
[----:B------:R-:W-:Y:S01]  /*02b0*/  ELECT P0, URZ, PT ;  /* 0x00000000003f782f */ /* 0x000fe20003800000 */
[----:B------:R-:W1:Y:S01]  /*02c0*/  LDC R4, c[0x0][0x65c] ;  /* 0x00019700ff047b82 */ /* 0x000e620000000800 */
[----:B------:R-:W-:Y:S01]  /*02d0*/  SHF.R.S32.HI R5, RZ, 0x1f, R2 ;  /* 0x0000001fff057819 */ /* 0x000fe20000011402 */
[----:B------:R-:W2:Y:S01]  /*02e0*/  S2R R3, SR_CTAID.Y ;  /* 0x0000000000037919 */ /* 0x000ea20000002600 */
[----:B0-----:R-:W-:Y:S01]  /*02f0*/  UMOV UR4, 0x20 ;  /* 0x0000002000047882 */ /* 0x001fe20000000000 */
[----:B------:R-:W-:Y:S01]  /*0300*/  ISETP.NE.AND P2, PT, R10, RZ, PT ;  /* 0x000000ff0a00720c */ /* 0x000fe20003f45270 */
[----:B------:R-:W-:Y:S01]  /*0310*/  NOP ;  /* 0x0000000000007918 */ /* 0x000fe20000000000 */
[----:B------:R-:W-:Y:S01]  /*0320*/  LEA.HI R5, R5, R2, RZ, 0x2 ;  /* 0x0000000205057211 */ /* 0x000fe200078f10ff */
[----:B------:R-:W-:-:S03]  /*0330*/  NOP ;  /* 0x0000000000007918 */ /* 0x000fc60000000000 */
[----:B------:R-:W-:Y:S02]  /*0340*/  LOP3.LUT R5, R5, 0xfffffffc, RZ, 0xc0, !PT ;  /* 0xfffffffc05057812 */ /* 0x000fe400078ec0ff */
[----:B-----5:R-:W-:-:S03]  /*0350*/  ISETP.NE.OR P0, PT, R0, RZ, !P0 ;  /* 0x000000ff0000720c */ /* 0x020fc60004705670 */
[----:B------:R-:W-:Y:S01]  /*0360*/  IMAD.IADD R0, R2, 0x1, -R5 ;  /* 0x0000000102007824 */ /* 0x000fe200078e0a05 */
[----:B-1----:R-:W-:Y:S01]  /*0370*/  ISETP.NE.AND P3, PT, R4, 0x1, PT ;  /* 0x000000010400780c */ /* 0x002fe20003f65270 */
[----:B------:R-:W-:Y:S01]  /*0380*/  IMAD.MOV.U32 R5, RZ, RZ, RZ ;  /* 0x000000ffff057224 */ /* 0x000fe200078e00ff */
[----:B------:R-:W0:Y:S07]  /*0390*/  S2R R4, SR_CTAID.X ;  /* 0x0000000000047919 */ /* 0x000e2e0000002500 */
[----:B------:R-:W-:Y:S01]  /*03a0*/  VOTEU.ALL UP0, P0 ;  /* 0x00000000003f7886 */ /* 0x000fe20000000000 */
[----:B------:R-:W-:-:S03]  /*03b0*/  VOTEU.ALL UP1, P0 ;  /* 0x00000000003f7886 */ /* 0x000fc60000020000 */
[----:B------:R-:W0:Y:S01]  /*03c0*/  @P3 LDC R9, c[0x0][0x10] ;  /* 0x00000400ff093b82 */ /* 0x000e220000000800 */
[----:B--2---:R-:W-:Y:S01]  /*03d0*/  @P3 IMAD.MOV.U32 R6, RZ, RZ, R3 ;  /* 0x000000ffff063224 */ /* 0x004fe200078e0003 */
[----:B------:R-:W-:Y:S01]  /*03e0*/  @!UP0 UMOV UR6, 0x400 ;  /* 0x0000040000068882 */ /* 0x000fe20000000000 */
[----:B------:R-:W-:-:S04]  /*03f0*/  @!UP0 UIADD3 UR4, -UR4, 0x100000, URZ ;  /* 0x0010000004048890 */ /* 0x000fc8000fffe13f */
[----:B------:R-:W-:Y:S02]  /*0400*/  @!UP0 USHF.L.U32 UR5, UR4, 0xb, URZ ;  /* 0x0000000b04058899 */ /* 0x000fe4000800063f */
[----:B------:R-:W-:Y:S01]  /*0410*/  @!UP0 USHF.L.U32 UR4, UR4, 0x1, URZ ;  /* 0x0000000104048899 */ /* 0x000fe2000800063f */
[----:B------:R-:W-:Y:S02]  /*0420*/  @P3 IMAD.MOV.U32 R7, RZ, RZ, RZ ;  /* 0x000000ffff073224 */ /* 0x000fe400078e00ff */
[----:B------:R-:W-:Y:S01]  /*0430*/  @P3 IMAD.MOV.U32 R13, RZ, RZ, RZ ;  /* 0x000000ffff0d3224 */ /* 0x000fe200078e00ff */
[----:B------:R-:W1:Y:S08]  /*0440*/  @!UP0 S2UR UR7, SR_CgaCtaId ;  /* 0x00000000000789c3 */ /* 0x000e700000008800 */
[----:B------:R-:W2:Y:S01]  /*0450*/  @!P3 LDC R11, c[0x0][0xc] ;  /* 0x00000300ff0bbb82 */ /* 0x000ea20000000800 */
[----:B0-----:R-:W-:-:S04]  /*0460*/  @P3 IMAD.WIDE.U32 R8, R4, R9, R6 ;  /* 0x0000000904083225 */ /* 0x001fc800078e0006 */
[----:B------:R-:W-:Y:S02]  /*0470*/  @P3 IMAD.MOV.U32 R17, RZ, RZ, R8 ;  /* 0x000000ffff113224 */ /* 0x000fe400078e0008 */
[----:B------:R-:W-:Y:S01]  /*0480*/  @P3 IMAD.IADD R16, R9, 0x1, R13 ;  /* 0x0000000109103824 */ /* 0x000fe200078e020d */
[----:B-1----:R-:W-:Y:S01]  /*0490*/  @!UP0 ULEA UR6, UR7, UR6, 0x18 ;  /* 0x0000000607068291 */ /* 0x002fe2000f8ec03f */
[----:B------:R-:W-:Y:S01]  /*04a0*/  VOTEU.ALL UP0, P0 ;  /* 0x00000000003f7886 */ /* 0x000fe20000000000 */
[----:B------:R-:W-:-:S04]  /*04b0*/  ISETP.NE.AND P0, PT, R0, 0x3, PT ;  /* 0x000000030000780c */ /* 0x000fc80003f05270 */
[----:B------:R-:W-:Y:S01]  /*04c0*/  ISETP.EQ.OR P0, PT, R0, RZ, !P0 ;  /* 0x000000ff0000720c */ /* 0x000fe20004702670 */
[----:B--2---:R-:W-:-:S03]  /*04d0*/  @!P3 IMAD.WIDE.U32 R6, R11, R3, R4 ;  /* 0x000000030b06b225 */ /* 0x004fc600078e0004 */
[C---:B------:R-:W-:Y:S01]  /*04e0*/  ISETP.EQ.AND P0, PT, R10.reuse, RZ, P0 ;  /* 0x000000ff0a00720c */ /* 0x040fe20000702270 */
[----:B------:R-:W-:Y:S01]  /*04f0*/  VIADD R10, R10, 0xffffffff ;  /* 0xffffffff0a0a7836 */ /* 0x000fe20000000000 */
[----:B------:R-:W0:Y:S02]  /*0500*/  FENCE.VIEW.ASYNC.S ;  /* 0x00000000000073c6 */ /* 0x000e240000000000 */
[----:B0-----:R0:W3:Y:S01]  /*0510*/  @!UP0 SYNCS.EXCH.64 URZ, [UR6+0x40], UR4 ;  /* 0x00004004063f85b2 */ /* 0x0010e20008000100 */
[----:B------:R-:W-:Y:S01]  /*0520*/  @!P3 IMAD.MOV.U32 R17, RZ, RZ, R6 ;  /* 0x000000ffff11b224 */ /* 0x000fe200078e0006 */
[----:B------:R-:W-:Y:S01]  /*0530*/  SEL R2, RZ, 0x1, !P0 ;  /* 0x00000001ff027807 */ /* 0x000fe20004000000 */
[----:B------:R-:W-:Y:S01]  /*0540*/  @!P3 IMAD.MOV.U32 R16, RZ, RZ, R7 ;  /* 0x000000ffff10b224 */ /* 0x000fe200078e0007 */
[----:B------:R-:W-:-:S04]  /*0550*/  ISETP.GE.U32.AND P1, PT, R10, 0x2, PT ;  /* 0x000000020a00780c */ /* 0x000fc80003f26070 */
[----:B------:R-:W-:Y:S01]  /*0560*/  SEL R2, R2, 0x2, P1 ;  /* 0x0000000202027807 */ /* 0x000fe20000800000 */
[----:B------:R0:W3:Y:S01]  /*0570*/  @!UP1 SYNCS.EXCH.64 URZ, [UR6+0x48], UR4 ;  /* 0x00004804063f95b2 */ /* 0x0000e20008000100 */
[----:B------:R-:W-:Y:S01]  /*0580*/  NOP ;  /* 0x0000000000007918 */ /* 0x000fe20000000000 */
[----:B---34-:R-:W-:Y:S06]  /*0590*/  BAR.SYNC.DEFER_BLOCKING 0x0 ;  /* 0x0000000000007b1d */ /* 0x018fec0000010000 */
[----:B------:R-:W-:Y:S05]  /*05a0*/  @!P2 BRA `(.L_x_3) ;  /* 0x000000b00084a947 */ /* 0x000fea0003800000 */
[----:B------:R-:W-:-:S13]  /*05b0*/  ISETP.GT.U32.AND P0, PT, R10, 0x1, PT ;  /* 0x000000010a00780c */ /* 0x000fda0003f04070 */
[----:B0-----:R-:W-:Y:S05]  /*05c0*/  @P0 EXIT ;  /* 0x000000000000094d */ /* 0x001fea0003800000 */
[----:B------:R-:W-:Y:S01]  /*05d0*/  ULDC.64 UR4, c[0x0][0x650] ;  /* 0x0001940000047ab9 */ /* 0x000fe20000000a00 */
[----:B------:R-:W-:Y:S01]  /*05e0*/  PRMT R0, RZ, 0x7610, R0 ;  /* 0x00007610ff007816 */ /* 0x000fe20000000000 */
[----:B------:R-:W-:Y:S01]  /*05f0*/  IMAD.MOV.U32 R22, RZ, RZ, -0x1 ;  /* 0xffffffffff167424 */ /* 0x000fe200078e00ff */
[----:B------:R-:W-:Y:S01]  /*0600*/  ISETP.GE.U32.AND P0, PT, R17, UR4, PT ;  /* 0x0000000411007c0c */ /* 0x000fe2000bf06070 */
[----:B------:R-:W-:Y:S02]  /*0610*/  IMAD.MOV.U32 R19, RZ, RZ, -0x1 ;  /* 0xffffffffff137424 */ /* 0x000fe400078e00ff */
[----:B------:R-:W-:Y:S01]  /*0620*/  IMAD.MOV.U32 R18, RZ, RZ, -0x1 ;  /* 0xffffffffff127424 */ /* 0x000fe200078e00ff */
[----:B------:R-:W-:-:S13]  /*0630*/  ISETP.GE.U32.AND.EX P0, PT, R16, UR5, PT, P0 ;  /* 0x0000000510007c0c */ /* 0x000fda000bf06100 */
[----:B------:R-:W-:Y:S05]  /*0640*/  @P0 BRA `(.L_x_4) ;  /* 0x0000000400600947 */ /* 0x000fea0003800000 */
[----:B------:R-:W0:Y:S01]  /*0650*/  LDC.64 R14, c[0x0][0x628] ;  /* 0x00018a00ff0e7b82 */ /* 0x000e220000000a00 */
[----:B------:R-:W-:Y:S02]  /*0660*/  IMAD.MOV.U32 R6, RZ, RZ, R17 ;  /* 0x000000ffff067224 */ /* 0x000fe400078e0011 */
[----:B------:R-:W-:-:S05]  /*0670*/  IMAD.MOV.U32 R7, RZ, RZ, R16 ;  /* 0x000000ffff077224 */ /* 0x000fca00078e0010 */
[----:B------:R-:W1:Y:S08]  /*0680*/  LDC R12, c[0x0][0x630] ;  /* 0x00018c00ff0c7b82 */ /* 0x000e700000000800 */
[----:B------:R-:W2:Y:S01]  /*0690*/  LDC.64 R18, c[0x0][0x620] ;  /* 0x00018800ff127b82 */ /* 0x000ea20000000a00 */
[----:B0-----:R-:W-:-:S04]  /*06a0*/  ISETP.NE.U32.AND P0, PT, R14, RZ, PT ;  /* 0x000000ff0e00720c */ /* 0x001fc80003f05070 */
[----:B------:R-:W-:-:S13]  /*06b0*/  ISETP.NE.AND.EX P0, PT, R15, RZ, PT, P0 ;  /* 0x000000ff0f00720c */ /* 0x000fda0003f05300 */
[----:B-12---:R-:W-:Y:S05]  /*06c0*/  @!P0 BRA `(.L_x_5) ;  /* 0x0000000000288947 */ /* 0x006fea0003800000 */
[----:B------:R-:W0:Y:S02]  /*06d0*/  LDC R0, c[0x0][0x634] ;  /* 0x00018d00ff007b82 */ /* 0x000e240000000800 */
[----:B0-----:R-:W-:-:S05]  /*06e0*/  IADD3 R11, P0, R17, R0, RZ ;  /* 0x00000000110b7210 */ /* 0x001fca0007f1e0ff */
[----:B------:R-:W-:-:S04]  /*06f0*/  IMAD.X R13, RZ, RZ, R16, P0 ;  /* 0x000000ffff0d7224 */ /* 0x000fc800000e0610 */
[----:B------:R-:W-:-:S04]  /*0700*/  IMAD.WIDE.U32 R6, R13, R14, RZ ;  /* 0x0000000e0d067225 */ /* 0x000fc800078e00ff */
[----:B------:R-:W-:-:S04]  /*0710*/  IMAD.WIDE.U32 R8, P0, R11, R15, R6 ;  /* 0x0000000f0b087225 */ /* 0x000fc80007800006 */
[----:B------:R-:W-:-:S04]  /*0720*/  IMAD.WIDE.U32 R6, R11, R14, RZ ;  /* 0x0000000e0b067225 */ /* 0x000fc800078e00ff */
[----:B------:R-:W-:Y:S01]  /*0730*/  IMAD.X R11, RZ, RZ, RZ, P0 ;  /* 0x000000ffff0b7224 */ /* 0x000fe200000e06ff */
[----:B------:R-:W-:Y:S01]  /*0740*/  IADD3 RZ, P0, R7, R8, RZ ;  /* 0x0000000807ff7210 */ /* 0x000fe20007f1e0ff */
[----:B------:R-:W-:-:S04]  /*0750*/  IMAD.MOV.U32 R10, RZ, RZ, R9 ;  /* 0x000000ffff0a7224 */ /* 0x000fc800078e0009 */
[----:B------:R-:W-:-:S08]  /*0760*/  IMAD.WIDE.U32.X R6, R13, R15, R10, P0 ;  /* 0x0000000f0d067225 */ /* 0x000fd000000e040a */
.L_x_5:
[-CC-:B------:R-:W-:Y:S01]  /*0770*/  SHF.R.U64 R26, R6, R12.reuse, R7.reuse ;  /* 0x0000000c061a7219 */ /* 0x180fe20000001207 */
[----:B------:R-:W0:Y:S01]  /*0780*/  LDC R10, c[0x0][0x618] ;  /* 0x00018600ff0a7b82 */ /* 0x000e220000000800 */
[----:B------:R-:W-:Y:S01]  /*0790*/  SHF.R.U32.HI R5, RZ, R12, R7 ;  /* 0x0000000cff057219 */ /* 0x000fe20000011607 */
[----:B------:R-:W-:Y:S01]  /*07a0*/  ULDC UR4, c[0x0][0x150] ;  /* 0x0000540000047ab9 */ /* 0x000fe20000000800 */
[----:B------:R-:W-:Y:S01]  /*07b0*/  IADD3 R9, P0, RZ, -R26, RZ ;  /* 0x8000001aff097210 */ /* 0x000fe20007f1e0ff */
[----:B------:R-:W-:Y:S01]  /*07c0*/  IMAD.MOV.U32 R6, RZ, RZ, R17 ;  /* 0x000000ffff067224 */ /* 0x000fe200078e0011 */
[----:B------:R-:W-:Y:S01]  /*07d0*/  I2FP.F32.U32 R0, R4 ;  /* 0x0000000400007245 */ /* 0x000fe20000201000 */
[----:B------:R-:W-:Y:S02]  /*07e0*/  IMAD.MOV.U32 R7, RZ, RZ, R16 ;  /* 0x000000ffff077224 */ /* 0x000fe400078e0010 */
[----:B------:R-:W1:Y:S01]  /*07f0*/  LDC.64 R24, c[0x0][0x640] ;  /* 0x00019000ff187b82 */ /* 0x000e620000000a00 */
[----:B------:R-:W-:-:S02]  /*0800*/  IMAD.X R11, RZ, RZ, ~R5, P0 ;  /* 0x000000ffff0b7224 */ /* 0x000fc400000e0e05 */
[----:B------:R-:W-:Y:S01]  /*0810*/  FMUL R0, R0, UR4 ;  /* 0x0000000400007c20 */ /* 0x000fe20008400000 */
[----:B------:R-:W-:Y:S01]  /*0820*/  IMAD.WIDE.U32 R6, R9, R18, R6 ;  /* 0x0000001209067225 */ /* 0x000fe200078e0006 */
[----:B------:R-:W-:-:S03]  /*0830*/  ULDC UR4, c[0x0][0x154] ;  /* 0x0000550000047ab9 */ /* 0x000fc60000000800 */
[----:B------:R-:W-:Y:S01]  /*0840*/  IMAD R8, R11, R18, RZ ;  /* 0x000000120b087224 */ /* 0x000fe200078e02ff */
[----:B------:R-:W2:Y:S01]  /*0850*/  LDC R5, c[0x0][0x144] ;  /* 0x00005100ff057b82 */ /* 0x000ea20000000800 */
[----:B------:R-:W3:Y:S02]  /*0860*/  F2I.U32.TRUNC.NTZ R0, R0 ;  /* 0x0000000000007305 */ /* 0x000ee4000020f000 */
[----:B------:R-:W-:-:S04]  /*0870*/  IMAD R9, R9, R19, R8 ;  /* 0x0000001309097224 */ /* 0x000fc800078e0208 */
[----:B------:R-:W-:Y:S01]  /*0880*/  IMAD.IADD R7, R7, 0x1, R9 ;  /* 0x0000000107077824 */ /* 0x000fe200078e0209 */
[----:B------:R-:W4:Y:S01]  /*0890*/  LDC R12, c[0x0][0x608] ;  /* 0x00018200ff0c7b82 */ /* 0x000f220000000800 */
[----:B------:R-:W-:-:S03]  /*08a0*/  IMAD.MOV.U32 R9, RZ, RZ, -0x1 ;  /* 0xffffffffff097424 */ /* 0x000fc600078e00ff */
[-CC-:B0-----:R-:W-:Y:S02]  /*08b0*/  SHF.R.U64 R18, R6, R10.reuse, R7.reuse ;  /* 0x0000000a06127219 */ /* 0x181fe40000001207 */
[----:B------:R-:W-:Y:S02]  /*08c0*/  I2FP.F32.U32 R6, R3 ;  /* 0x0000000300067245 */ /* 0x000fe40000201000 */
[----:B------:R-:W0:Y:S01]  /*08d0*/  LDC R22, c[0x0][0x658] ;  /* 0x00019600ff167b82 */ /* 0x000e220000000800 */
[----:B-1----:R-:W-:Y:S01]  /*08e0*/  ISETP.NE.U32.AND P0, PT, R24, RZ, PT ;  /* 0x000000ff1800720c */ /* 0x002fe20003f05070 */
[----:B---3--:R-:W-:Y:S01]  /*08f0*/  IMAD.MOV R8, RZ, RZ, -R0 ;  /* 0x000000ffff087224 */ /* 0x008fe200078e0a00 */
[----:B------:R-:W-:Y:S01]  /*0900*/  SHF.R.U32.HI R7, RZ, R10, R7 ;  /* 0x0000000aff077219 */ /* 0x000fe20000011607 */
[----:B------:R-:W-:Y:S01]  /*0910*/  FMUL R6, R6, UR4 ;  /* 0x0000000406067c20 */ /* 0x000fe20008400000 */
[----:B------:R-:W-:-:S03]  /*0920*/  ISETP.NE.AND.EX P0, PT, R25, RZ, PT, P0 ;  /* 0x000000ff1900720c */ /* 0x000fc60003f05300 */
[----:B------:R-:W1:Y:S01]  /*0930*/  LDC R14, c[0x0][0x148] ;  /* 0x00005200ff0e7b82 */ /* 0x000e620000000800 */
[----:B--2---:R-:W-:-:S07]  /*0940*/  IMAD R0, R5, R8, R4 ;  /* 0x0000000805007224 */ /* 0x004fce00078e0204 */
[----:B------:R-:W2:Y:S01]  /*0950*/  LDC R20, c[0x0][0x600] ;  /* 0x00018000ff147b82 */ /* 0x000ea20000000800 */
[-CC-:B----4-:R-:W-:Y:S02]  /*0960*/  SHF.R.U64 R28, R18, R12.reuse, R7.reuse ;  /* 0x0000000c121c7219 */ /* 0x190fe40000001207 */
[----:B------:R-:W-:Y:S01]  /*0970*/  SHF.R.U32.HI R5, RZ, R12, R7 ;  /* 0x0000000cff057219 */ /* 0x000fe20000011607 */
[----:B------:R-:W-:Y:S01]  /*0980*/  IMAD.MOV.U32 R7, RZ, RZ, 0x1 ;  /* 0x00000001ff077424 */ /* 0x000fe200078e00ff */
[----:B------:R3:W4:Y:S03]  /*0990*/  F2I.U32.TRUNC.NTZ R12, R6 ;  /* 0x00000006000c7305 */ /* 0x000726000020f000 */
[----:B------:R-:W1:Y:S01]  /*09a0*/  LDC R15, c[0x0][0x648] ;  /* 0x00019200ff0f7b82 */ /* 0x000e620000000800 */
[-C--:B0-----:R-:W-:Y:S02]  /*09b0*/  SHF.L.U32 R4, R9, R22.reuse, RZ ;  /* 0x0000001609047219 */ /* 0x081fe400000006ff */
[----:B------:R-:W-:-:S02]  /*09c0*/  SHF.R.U64 R30, R28, R22, R5 ;  /* 0x000000161c1e7219 */ /* 0x000fc40000001205 */
[----:B------:R-:W-:Y:S02]  /*09d0*/  LOP3.LUT R11, RZ, R4, RZ, 0x33, !PT ;  /* 0x00000004ff0b7212 */ /* 0x000fe400078e33ff */
[-C--:B------:R-:W-:Y:S01]  /*09e0*/  SHF.R.U32.HI R5, RZ, R22.reuse, R5 ;  /* 0x00000016ff057219 */ /* 0x080fe20000011605 */
[----:B------:R-:W0:Y:S01]  /*09f0*/  LDC R19, c[0x0][0x638] ;  /* 0x00018e00ff137b82 */ /* 0x000e220000000800 */
[----:B------:R-:W-:Y:S01]  /*0a00*/  SHF.L.U32 R10, R7, R22, RZ ;  /* 0x00000016070a7219 */ /* 0x000fe200000006ff */
[----:B------:R-:W-:-:S06]  /*0a10*/  IMAD.MOV.U32 R4, RZ, RZ, R30 ;  /* 0x000000ffff047224 */ /* 0x000fcc00078e001e */
[----:B------:R-:W0:Y:S01]  /*0a20*/  LDC R21, c[0x0][0x610] ;  /* 0x00018400ff157b82 */ /* 0x000e220000000800 */
[----:B---34-:R-:W-:Y:S05]  /*0a30*/  @!P0 BRA `(.L_x_6) ;  /* 0x0000000000288947 */ /* 0x018fea0003800000 */
[----:B------:R-:W3:Y:S02]  /*0a40*/  LDC R9, c[0x0][0x64c] ;  /* 0x00019300ff097b82 */ /* 0x000ee40000000800 */
[----:B---3--:R-:W-:-:S05]  /*0a50*/  IADD3 R9, P0, R30, R9, RZ ;  /* 0x000000091e097210 */ /* 0x008fca0007f1e0ff */
        /* <DEDUP_REMOVED lines=8> */
.L_x_6:
[----:B-1----:R-:W-:Y:S01]  /*0ae0*/  SHF.R.U64 R4, R4, R15, R5 ;  /* 0x0000000f04047219 */ /* 0x002fe20000001205 */
[----:B--2---:R-:W-:Y:S01]  /*0af0*/  VIADD R5, R20, 0xffffffff ;  /* 0xffffffff14057836 */ /* 0x004fe20000000000 */
[----:B------:R-:W-:Y:S01]  /*0b00*/  LOP3.LUT R11, R28, R11, RZ, 0xc0, !PT ;  /* 0x0000000b1c0b7212 */ /* 0x000fe200078ec0ff */
[----:B------:R-:W-:Y:S02]  /*0b10*/  IMAD.MOV R12, RZ, RZ, -R12 ;  /* 0x000000ffff0c7224 */ /* 0x000fe400078e0a0c */
[----:B------:R-:W-:Y:S01]  /*0b20*/  IMAD.MOV R6, RZ, RZ, -R4 ;  /* 0x000000ffff067224 */ /* 0x000fe200078e0a04 */
[----:B------:R-:W-:Y:S01]  /*0b30*/  LOP3.LUT R5, R18, R5, RZ, 0xc0, !PT ;  /* 0x0000000512057212 */ /* 0x000fe200078ec0ff */
[----:B------:R-:W-:Y:S02]  /*0b40*/  @P3 IMAD R0, R14, R12, R3 ;  /* 0x0000000c0e003224 */ /* 0x000fe400078e0203 */
[----:B------:R-:W-:Y:S02]  /*0b50*/  IMAD R11, R10, R4, R11 ;  /* 0x000000040a0b7224 */ /* 0x000fe400078e020b */
[----:B0-----:R-:W-:-:S02]  /*0b60*/  IMAD R3, R6, R19, R30 ;  /* 0x0000001306037224 */ /* 0x001fc400078e021e */
[----:B------:R-:W-:Y:S02]  /*0b70*/  IMAD R22, R11, R21, R0 ;  /* 0x000000150b167224 */ /* 0x000fe400078e0200 */
[----:B------:R-:W-:Y:S02]  /*0b80*/  IMAD R3, R3, R20, R5 ;  /* 0x0000001403037224 */ /* 0x000fe400078e0205 */
[----:B------:R-:W-:Y:S02]  /*0b90*/  IMAD.MOV.U32 R0, RZ, RZ, 0x1 ;  /* 0x00000001ff007424 */ /* 0x000fe400078e00ff */
[----:B------:R-:W-:Y:S01]  /*0ba0*/  IMAD.MOV.U32 R18, RZ, RZ, R26 ;  /* 0x000000ffff127224 */ /* 0x000fe200078e001a */
[----:B------:R-:W-:Y:S02]  /*0bb0*/  SEL R19, R3, R22, !P3 ;  /* 0x0000001603137207 */ /* 0x000fe40005800000 */
[----:B------:R-:W-:-:S07]  /*0bc0*/  SEL R22, R22, R3, !P3 ;  /* 0x0000000316167207 */ /* 0x000fce0005800000 */
.L_x_4:
[----:B------:R-:W-:-:S08]  /*0bd0*/  NOP ;  /* 0x0000000000007918 */ /* 0x000fd00000000000 */
[----:B------:R-:W0:Y:S02]  /*0be0*/  USETMAXREG.TRY_ALLOC.CTAPOOL UP0, 0xe8 ;  /* 0x000000e8000079c8 */ /* 0x000e240008000600 */
[----:B0-----:R-:W-:-:S13]  /*0bf0*/  PLOP3.LUT P0, PT, PT, PT, UP0, 0x80, 0x0 ;  /* 0x000000000000781c */ /* 0x001fda0003f0f008 */
[----:B------:R-:W-:Y:S05]  /*0c00*/  @!P0 BRA `(.L_x_4) ;  /* 0xfffffffc00f08947 */ /* 0x000fea000383ffff */
[----:B------:R-:W-:Y:S01]  /*0c10*/  ULDC.64 UR4, c[0x0][0x598] ;  /* 0x0001660000047ab9 */ /* 0x000fe20000000a00 */
[----:B------:R-:W-:Y:S01]  /*0c20*/  ULDC.64 UR36, c[0x0][0x208] ;  /* 0x0000820000247ab9 */ /* 0x000fe20000000a00 */
[----:B------:R-:W-:-:S04]  /*0c30*/  ISETP.NE.U32.AND P0, PT, RZ, UR4, PT ;  /* 0x00000004ff007c0c */ /* 0x000fc8000bf05070 */
[----:B------:R-:W-:-:S13]  /*0c40*/  ISETP.NE.AND.EX P0, PT, RZ, UR5, PT, P0 ;  /* 0x00000005ff007c0c */ /* 0x000fda000bf05300 */
[----:B------:R-:W-:Y:S05]  /*0c50*/  @!P0 BRA `(.L_x_7) ;  /* 0x00000000001c8947 */ /* 0x000fea0003800000 */
[----:B------:R-:W0:Y:S02]  /*0c60*/  LDC.64 R4, c[0x0][0x598] ;  /* 0x00016600ff047b82 */ /* 0x000e240000000a00 */
[----:B0-----:R-:W2:Y:S02]  /*0c70*/  LDG.E.64 R4, desc[UR36][R4.64] ;  /* 0x0000002404047981 */ /* 0x001ea4000c1e1b00 */
[----:B--2---:R-:W-:-:S04]  /*0c80*/  ISETP.NE.U32.AND P0, PT, R4, RZ, PT ;  /* 0x000000ff0400720c */ /* 0x004fc80003f05070 */
[----:B------:R-:W-:-:S13]  /*0c90*/  ISETP.NE.AND.EX P0, PT, R5, RZ, PT, P0 ;  /* 0x000000ff0500720c */ /* 0x000fda0003f05300 */
[----:B------:R-:W-:Y:S05]  /*0ca0*/  @!P0 BRA `(.L_x_7) ;  /* 0x0000000000088947 */ /* 0x000fea0003800000 */
[----:B------:R0:W5:Y:S01]  /*0cb0*/  LD.E R168, desc[UR36][R4.64] ;  /* 0x0000002404a87980 */ /* 0x000162000c101900 */
[----:B------:R-:W-:Y:S05]  /*0cc0*/  BRA `(.L_x_8) ;  /* 0x0000000000247947 */ /* 0x000fea0003800000 */
.L_x_7:
[----:B------:R-:W-:Y:S02]  /*0cd0*/  ULDC.64 UR4, c[0x0][0x588] ;  /* 0x0001620000047ab9 */ /* 0x000fe40000000a00 */
[----:B------:R-:W-:-:S04]  /*0ce0*/  ISETP.NE.U32.AND P0, PT, RZ, UR4, PT ;  /* 0x00000004ff007c0c */ /* 0x000fc8000bf05070 */
[----:B------:R-:W-:-:S13]  /*0cf0*/  ISETP.NE.AND.EX P0, PT, RZ, UR5, PT, P0 ;  /* 0x00000005ff007c0c */ /* 0x000fda000bf05300 */
[----:B------:R-:W-:Y:S05]  /*0d00*/  @!P0 BRA `(.L_x_9) ;  /* 0x00000000000c8947 */ /* 0x000fea0003800000 */
[----:B------:R-:W0:Y:S02]  /*0d10*/  LDC.64 R168, c[0x0][0x588] ;  /* 0x00016200ffa87b82 */ /* 0x000e240000000a00 */
[----:B0-----:R1:W5:Y:S01]  /*0d20*/  LDG.E R168, desc[UR36][R168.64] ;  /* 0x00000024a8a87981 */ /* 0x001362000c1e1900 */
[----:B------:R-:W-:Y:S05]  /*0d30*/  BRA `(.L_x_8) ;  /* 0x0000000000087947 */ /* 0x000fea0003800000 */
.L_x_9:
[----:B------:R-:W-:Y:S02]  /*0d40*/  ULDC UR4, c[0x0][0x580] ;  /* 0x0001600000047ab9 */ /* 0x000fe40000000800 */
[----:B------:R-:W-:-:S07]  /*0d50*/  IMAD.U32 R168, RZ, RZ, UR4 ;  /* 0x00000004ffa87e24 */ /* 0x000fce000f8e00ff */
.L_x_8:
[----:B------:R-:W-:Y:S02]  /*0d60*/  ULDC.64 UR4, c[0x0][0x5a0] ;  /* 0x0001680000047ab9 */ /* 0x000fe40000000a00 */
[----:B------:R-:W-:-:S04]  /*0d70*/  ISETP.NE.U32.AND P0, PT, RZ, UR4, PT ;  /* 0x00000004ff007c0c */ /* 0x000fc8000bf05070 */
[----:B------:R-:W-:-:S13]  /*0d80*/  ISETP.NE.AND.EX P0, PT, RZ, UR5, PT, P0 ;  /* 0x00000005ff007c0c */ /* 0x000fda000bf05300 */
[----:B------:R-:W-:Y:S05]  /*0d90*/  @!P0 BRA `(.L_x_10) ;  /* 0x00000000001c8947 */ /* 0x000fea0003800000 */
[----:B0-----:R-:W0:Y:S02]  /*0da0*/  LDC.64 R4, c[0x0][0x5a0] ;  /* 0x00016800ff047b82 */ /* 0x001e240000000a00 */
[----:B0-----:R-:W2:Y:S02]  /*0db0*/  LDG.E.64 R4, desc[UR36][R4.64] ;  /* 0x0000002404047981 */ /* 0x001ea4000c1e1b00 */
[----:B--2---:R-:W-:-:S04]  /*0dc0*/  ISETP.NE.U32.AND P0, PT, R4, RZ, PT ;  /* 0x000000ff0400720c */ /* 0x004fc80003f05070 */
[----:B------:R-:W-:-:S13]  /*0dd0*/  ISETP.NE.AND.EX P0, PT, R5, RZ, PT, P0 ;  /* 0x000000ff0500720c */ /* 0x000fda0003f05300 */
[----:B------:R-:W-:Y:S05]  /*0de0*/  @!P0 BRA `(.L_x_10) ;  /* 0x0000000000088947 */ /* 0x000fea0003800000 */
[----:B------:R0:W5:Y:S01]  /*0df0*/  LD.E R170, desc[UR36][R4.64] ;  /* 0x0000002404aa7980 */ /* 0x000162000c101900 */
[----:B------:R-:W-:Y:S05]  /*0e00*/  BRA `(.L_x_11) ;  /* 0x0000000000247947 */ /* 0x000fea0003800000 */
.L_x_10:
[----:B------:R-:W-:Y:S02]  /*0e10*/  ULDC.64 UR4, c[0x0][0x590] ;  /* 0x0001640000047ab9 */ /* 0x000fe40000000a00 */
[----:B------:R-:W-:-:S04]  /*0e20*/  ISETP.NE.U32.AND P0, PT, RZ, UR4, PT ;  /* 0x00000004ff007c0c */ /* 0x000fc8000bf05070 */
[----:B------:R-:W-:-:S13]  /*0e30*/  ISETP.NE.AND.EX P0, PT, RZ, UR5, PT, P0 ;  /* 0x00000005ff007c0c */ /* 0x000fda000bf05300 */
[----:B------:R-:W-:Y:S05]  /*0e40*/  @!P0 BRA `(.L_x_12) ;  /* 0x00000000000c8947 */ /* 0x000fea0003800000 */
[----:B------:R-:W2:Y:S02]  /*0e50*/  LDC.64 R170, c[0x0][0x590] ;  /* 0x00016400ffaa7b82 */ /* 0x000ea40000000a00 */
[----:B--2---:R2:W5:Y:S01]  /*0e60*/  LDG.E R170, desc[UR36][R170.64] ;  /* 0x00000024aaaa7981 */ /* 0x004562000c1e1900 */
[----:B------:R-:W-:Y:S05]  /*0e70*/  BRA `(.L_x_11) ;  /* 0x0000000000087947 */ /* 0x000fea0003800000 */
.L_x_12:
[----:B------:R-:W-:Y:S02]  /*0e80*/  ULDC UR4, c[0x0][0x584] ;  /* 0x0001610000047ab9 */ /* 0x000fe40000000800 */
[----:B------:R-:W-:-:S07]  /*0e90*/  IMAD.U32 R170, RZ, RZ, UR4 ;  /* 0x00000004ffaa7e24 */ /* 0x000fce000f8e00ff */
.L_x_11:
[----:B------:R-:W-:-:S13]  /*0ea0*/  LOP3.LUT P0, RZ, R0, 0xff, RZ, 0xc0, !PT ;  /* 0x000000ff00ff7812 */ /* 0x000fda000780c0ff */
[----:B------:R-:W-:Y:S05]  /*0eb0*/  @!P0 EXIT ;  /* 0x000000000000894d */ /* 0x000fea0003800000 */
[----:B------:R-:W-:Y:S01]  /*0ec0*/  ULDC UR4, c[0x0][0x28c] ;  /* 0x0000a30000047ab9 */ /* 0x000fe20000000800 */
[----:B------:R-:W-:Y:S01]  /*0ed0*/  ULDC.64 UR6, c[0x0][0x5c8] ;  /* 0x0001720000067ab9 */ /* 0x000fe20000000a00 */
[----:B------:R-:W-:Y:S02]  /*0ee0*/  UIADD3 UR4, UR4, 0x7f, URZ ;  /* 0x0000007f04047890 */ /* 0x000fe4000fffe03f */
[----:B------:R-:W-:Y:S02]  /*0ef0*/  USHF.L.U64.HI UR40, UR6, 0x3, UR7 ;  /* 0x0000000306287899 */ /* 0x000fe40008010207 */
[----:B------:R-:W-:Y:S02]  /*0f00*/  USHF.R.S32.HI UR5, URZ, 0x1f, UR4 ;  /* 0x0000001f3f057899 */ /* 0x000fe40008011404 */
[----:B------:R-:W-:Y:S02]  /*0f10*/  USHF.L.U32 UR41, UR6, 0x3, URZ ;  /* 0x0000000306297899 */ /* 0x000fe4000800063f */
[----:B------:R-:W-:Y:S01]  /*0f20*/  ULEA.HI UR5, UR5, UR4, URZ, 0x7 ;  /* 0x0000000405057291 */ /* 0x000fe2000f8f383f */
[----:B------:R-:W-:Y:S01]  /*0f30*/  UMOV UR38, URZ ;  /* 0x0000003f00267c82 */ /* 0x000fe20008000000 */
[----:B------:R-:W-:-:S02]  /*0f40*/  UMOV UR39, URZ ;  /* 0x0000003f00277c82 */ /* 0x000fc40008000000 */
[----:B------:R-:W-:-:S12]  /*0f50*/  USHF.R.S32.HI UR42, URZ, 0x7, UR5 ;  /* 0x000000073f2a7899 */ /* 0x000fd80008011405 */
.L_x_322:
[----:B------:R-:W-:Y:S01]  /*0f60*/  LOP3.LUT R0, R23, 0x80, RZ, 0xc0, !PT ;  /* 0x0000008017007812 */ /* 0x000fe200078ec0ff */
[----:B------:R-:W3:Y:S01]  /*0f70*/  S2UR UR7, SR_CgaCtaId ;  /* 0x00000000000779c3 */ /* 0x000ee20000008800 */
[----:B------:R-:W-:Y:S02]  /*0f80*/  UMOV UR6, 0x400 ;  /* 0x0000040000067882 */ /* 0x000fe40000000000 */
[----:B------:R-:W-:-:S06]  /*0f90*/  SHF.R.U32.HI R0, RZ, 0x7, R0 ;  /* 0x00000007ff007819 */ /* 0x000fcc0000011600 */
[----:B----4-:R-:W4:Y:S01]  /*0fa0*/  SHFL.IDX PT, R0, R0, RZ, 0x1f ;  /* 0x00001fff00007589 */ /* 0x010f2200000e0000 */
[----:B---3--:R-:W-:Y:S01]  /*0fb0*/  ULEA UR6, UR7, UR6, 0x18 ;  /* 0x0000000607067291 */ /* 0x008fe2000f8ec03f */
[----:B----4-:R-:W-:-:S13]  /*0fc0*/  R2UR UR4, R0 ;  /* 0x00000000000472ca */ /* 0x010fda00000e0000 */
[----:B------:R-:W-:-:S04]  /*0fd0*/  ULEA.HI UR5, UR4, UR4, URZ, 0x1 ;  /* 0x0000000404057291 */ /* 0x000fc8000f8f083f */
[----:B------:R-:W-:-:S04]  /*0fe0*/  ULOP3.LUT UR5, UR5, 0x7fffe, URZ, 0xc0, !UPT ;  /* 0x0007fffe05057892 */ /* 0x000fc8000f8ec03f */
[----:B------:R-:W-:-:S03]  /*0ff0*/  UIADD3 UR5, UR4, -UR5, URZ ;  /* 0x8000000504057290 */ /* 0x000fc6000fffe03f */
[----:B------:R-:W-:Y:S01]  /*1000*/  ULDC UR4, c[0x0][0x28c] ;  /* 0x0000a30000047ab9 */ /* 0x000fe20000000800 */
[----:B------:R-:W-:Y:S01]  /*1010*/  ULEA UR5, UR5, UR6, 0xd ;  /* 0x0000000605057291 */ /* 0x000fe2000f8e683f */
[----:B------:R-:W-:-:S03]  /*1020*/  ISETP.LT.AND P0, PT, RZ, UR4, PT ;  /* 0x00000004ff007c0c */ /* 0x000fc6000bf01270 */
[----:B------:R-:W-:-:S04]  /*1030*/  UIADD3 UR5, UR5, 0x100, URZ ;  /* 0x0000010005057890 */ /* 0x000fc8000fffe03f */
[----:B------:R-:W-:-:S04]  /*1040*/  USHF.R.U32.HI UR5, URZ, 0x4, UR5 ;  /* 0x000000043f057899 */ /* 0x000fc80008011605 */
[----:B------:R-:W-:Y:S02]  /*1050*/  ULOP3.LUT UR43, UR5, 0x3fff, URZ, 0xc0, !UPT ;  /* 0x00003fff052b7892 */ /* 0x000fe4000f8ec03f */
[----:B------:R-:W-:Y:S10]  /*1060*/  @P0 BRA `(.L_x_13) ;  /* 0x0000000000400947 */ /* 0x000ff40003800000 */
[----:B------:R-:W-:Y:S01]  /*1070*/  MOV R0, 0x0 ;  /* 0x0000000000007802 */ /* 0x000fe20000000f00 */
[----:B------:R-:W-:Y:S01]  /*1080*/  ULDC.64 UR4, c[0x4][0x68] ;  /* 0x01001a0000047ab9 */ /* 0x000fe20000000a00 */
[----:B------:R-:W-:Y:S01]  /*1090*/  ULDC.64 UR6, c[0x4][0x8] ;  /* 0x0100020000067ab9 */ /* 0x000fe20000000a00 */
[----:B0-----:R-:W-:Y:S01]  /*10a0*/  IMAD.U32 R4, RZ, RZ, UR4 ;  /* 0x00000004ff047e24 */ /* 0x001fe2000f8e00ff */
[----:B------:R0:W3:Y:S01]  /*10b0*/  LDC.64 R14, c[0x4][R0] ;  /* 0x01000000000e7b82 */ /* 0x0000e20000000a00 */
[----:B------:R-:W-:Y:S01]  /*10c0*/  IMAD.U32 R5, RZ, RZ, UR5 ;  /* 0x00000005ff057e24 */ /* 0x000fe2000f8e00ff */
[----:B------:R-:W-:Y:S01]  /*10d0*/  ULDC.64 UR4, c[0x4][0x70] ;  /* 0x01001c0000047ab9 */ /* 0x000fe20000000a00 */
[----:B------:R-:W-:Y:S02]  /*10e0*/  IMAD.U32 R10, RZ, RZ, UR6 ;  /* 0x00000006ff0a7e24 */ /* 0x000fe4000f8e00ff */
[----:B------:R-:W-:Y:S02]  /*10f0*/  IMAD.U32 R6, RZ, RZ, UR4 ;  /* 0x00000004ff067e24 */ /* 0x000fe4000f8e00ff */
[----:B------:R-:W-:-:S02]  /*1100*/  IMAD.U32 R7, RZ, RZ, UR5 ;  /* 0x00000005ff077e24 */ /* 0x000fc4000f8e00ff */
[----:B------:R-:W-:Y:S02]  /*1110*/  IMAD.U32 R11, RZ, RZ, UR7 ;  /* 0x00000007ff0b7e24 */ /* 0x000fe4000f8e00ff */
[----:B------:R-:W-:Y:S02]  /*1120*/  IMAD.MOV.U32 R8, RZ, RZ, 0x1e1 ;  /* 0x000001e1ff087424 */ /* 0x000fe400078e00ff */
[----:B------:R-:W-:Y:S02]  /*1130*/  IMAD.MOV.U32 R12, RZ, RZ, 0x1 ;  /* 0x00000001ff0c7424 */ /* 0x000fe400078e00ff */
[----:B0-----:R-:W-:-:S07]  /*1140*/  IMAD.MOV.U32 R13, RZ, RZ, RZ ;  /* 0x000000ffff0d7224 */ /* 0x001fce00078e00ff */
[----:B------:R-:W-:-:S07]  /*1150*/  LEPC R20, `(.L_x_13) ;  /* 0x000000001014794e */ /* 0x000fce0000000000 */
[----:B-123-5:R-:W-:Y:S05]  /*1160*/  CALL.ABS.NOINC R14 ;  /* 0x000000000e007343 */ /* 0x02efea0003c00000 */
.L_x_13:
[----:B------:R-:W-:-:S04]  /*1170*/  LOP3.LUT R0, R2, 0x1, RZ, 0xfc, !PT ;  /* 0x0000000102007812 */ /* 0x000fc800078efcff */
[----:B------:R-:W-:-:S13]  /*1180*/  ISETP.NE.AND P0, PT, R0, 0x3, PT ;  /* 0x000000030000780c */ /* 0x000fda0003f05270 */
[----:B------:R-:W-:Y:S05]  /*1190*/  @!P0 BRA `(.L_x_14) ;  /* 0x0000000000048947 */ /* 0x000fea0003800000 */
[----:B------:R-:W-:Y:S01]  /*11a0*/  BPT.TRAP 0x1 ;  /* 0x000000040000795c */ /* 0x000fe20000300000 */
.L_x_14:
[----:B------:R-:W3:Y:S01]  /*11b0*/  S2UR UR5, SR_CgaCtaId ;  /* 0x00000000000579c3 */ /* 0x000ee20000008800 */
[----:B------:R-:W-:Y:S01]  /*11c0*/  UMOV UR4, 0x400 ;  /* 0x0000040000047882 */ /* 0x000fe20000000000 */
[----:B------:R-:W-:Y:S02]  /*11d0*/  IMAD.U32 R0, RZ, RZ, UR38 ;  /* 0x00000026ff007e24 */ /* 0x000fe4000f8e00ff */
[----:B------:R-:W-:-:S03]  /*11e0*/  IMAD.U32 R3, RZ, RZ, UR39 ;  /* 0x00000027ff037e24 */ /* 0x000fc6000f8e00ff */
[----:B------:R-:W-:Y:S01]  /*11f0*/  SHF.L.U32 R0, R0, 0x1f, RZ ;  /* 0x0000001f00007819 */ /* 0x000fe200000006ff */
[----:B---3--:R-:W-:-:S06]  /*1200*/  ULEA UR4, UR5, UR4, 0x18 ;  /* 0x0000000405047291 */ /* 0x008fcc000f8ec03f */
[----:B------:R-:W-:-:S04]  /*1210*/  IMAD.U32 R6, RZ, RZ, UR4 ;  /* 0x00000004ff067e24 */ /* 0x000fc8000f8e00ff */
[----:B------:R-:W-:-:S04]  /*1220*/  IMAD R3, R3, 0x8, R6 ;  /* 0x0000000803037824 */ /* 0x000fc800078e0206 */
[----:B------:R3:W4:Y:S01]  /*1230*/  SYNCS.PHASECHK.TRANS64.TRYWAIT P1, [R3+URZ], R0 ;  /* 0x00000000030075a7 */ /* 0x000722000802017f */
[----:B------:R-:W-:Y:S05]  /*1240*/  @!P0 BRA `(.L_x_15) ;  /* 0x0000000000048947 */ /* 0x000fea0003800000 */
[----:B------:R-:W-:Y:S01]  /*1250*/  BPT.TRAP 0x1 ;  /* 0x000000040000795c */ /* 0x000fe20000300000 */
.L_x_15:
[----:B----4-:R-:W-:Y:S05]  /*1260*/  @P1 BRA `(.L_x_16) ;  /* 0x0000000000081947 */ /* 0x010fea0003800000 */
[----:B------:R-:W4:Y:S02]  /*1270*/  SYNCS.PHASECHK.TRANS64.TRYWAIT P1, [R3+URZ], R0 ;  /* 0x00000000030075a7 */ /* 0x000f24000802017f */
[----:B----4-:R-:W-:Y:S05]  /*1280*/  @!P1 BRA `(.L_x_17) ;  /* 0x000000b800cc9947 */ /* 0x010fea0003800000 */
.L_x_16:
[----:B------:R-:W-:-:S04]  /*1290*/  UISETP.LT.AND UP0, UPT, UR42, 0x1, UPT ;  /* 0x000000012a00788c */ /* 0x000fc8000bf01270 */
[----:B------:R-:W-:-:S06]  /*12a0*/  USEL UR4, UR42, 0x1, UP0 ;  /* 0x000000012a047887 */ /* 0x000fcc0008000000 */
[----:B---34-:R-:W-:Y:S01]  /*12b0*/  IMAD.U32 R0, RZ, RZ, UR4 ;  /* 0x00000004ff007e24 */ /* 0x018fe2000f8e00ff */
[----:B------:R-:W-:Y:S05]  /*12c0*/  WARPSYNC.ALL ;  /* 0x0000000000007948 */ /* 0x000fea0003800000 */
[----:B------:R-:W-:-:S04]  /*12d0*/  IADD3 R0, -R0, UR42, RZ ;  /* 0x0000002a00007c10 */ /* 0x000fc8000fffe1ff */
[----:B------:R-:W-:Y:S02]  /*12e0*/  ISETP.GE.AND P1, PT, R0, 0x1, PT ;  /* 0x000000010000780c */ /* 0x000fe40003f26270 */
[----:B------:R-:W-:Y:S01]  /*12f0*/  R2UR UR4, R6 ;  /* 0x00000000060472ca */ /* 0x000fe200000e0000 */
[----:B------:R-:W-:Y:S01]  /*1300*/  WARPGROUP.ARRIVE ;  /* 0x00000000000079c5 */ /* 0x000fe20000000000 */
[----:B------:R-:W-:Y:S01]  /*1310*/  UMOV UR9, 0x40000040 ;  /* 0x4000004000097882 */ /* 0x000fe20000000000 */
[----:B------:R-:W-:-:S10]  /*1320*/  UMOV UR11, 0x40000040 ;  /* 0x40000040000b7882 */ /* 0x000fd40000000000 */
[----:B------:R-:W-:-:S04]  /*1330*/  UIADD3 UR4, UR4, 0x24100, URZ ;  /* 0x0002410004047890 */ /* 0x000fc8000fffe03f */
[----:B------:R-:W-:-:S04]  /*1340*/  USHF.R.U32.HI UR4, URZ, 0x4, UR4 ;  /* 0x000000043f047899 */ /* 0x000fc80008011604 */
[----:B------:R-:W-:Y:S02]  /*1350*/  ULOP3.LUT UR5, UR4, 0x3fff, URZ, 0xc0, !UPT ;  /* 0x00003fff04057892 */ /* 0x000fe4000f8ec03f */
[----:B------:R-:W-:Y:S02]  /*1360*/  ULOP3.LUT UR4, UR43, 0x10000, URZ, 0xfc, !UPT ;  /* 0x000100002b047892 */ /* 0x000fe4000f8efc3f */
[----:B------:R-:W-:Y:S02]  /*1370*/  ULOP3.LUT UR5, UR5, 0x10000, URZ, 0xfc, !UPT ;  /* 0x0001000005057892 */ /* 0x000fe4000f8efc3f */
[----:B------:R-:W-:Y:S02]  /*1380*/  UIMAD UR6, UR39, 0xc00, UR4 ;  /* 0x00000c00270678a4 */ /* 0x000fe4000f8e0204 */
[----:B------:R-:W-:-:S05]  /*1390*/  UIMAD UR7, UR39, 0x300, UR5 ;  /* 0x00000300270778a4 */ /* 0x000fca000f8e0205 */
[----:B------:R-:W-:Y:S02]  /*13a0*/  UMOV UR8, UR6 ;  /* 0x0000000600087c82 */ /* 0x000fe40008000000 */
[----:B------:R-:W-:Y:S02]  /*13b0*/  UMOV UR10, UR7 ;  /* 0x00000007000a7c82 */ /* 0x000fe40008000000 */
[----:B------:R-:W-:Y:S01]  /*13c0*/  IGMMA.64x96x32.S8.S8 R120, gdesc[UR8], RZ, !UPT, gsb0 ;  /* 0x02a00000087879f1 */ /* 0x000fe2000c0410ff */
[----:B------:R-:W-:Y:S01]  /*13d0*/  UIADD3 UR8, UR6, 0x400, URZ ;  /* 0x0000040006087890 */ /* 0x000fe2000fffe03f */
[----:B------:R-:W-:Y:S01]  /*13e0*/  UMOV UR9, 0x40000040 ;  /* 0x4000004000097882 */ /* 0x000fe20000000000 */
[----:B------:R-:W-:Y:S02]  /*13f0*/  WARPGROUP.DEPBAR.LE gsb0, 0x0 ;  /* 0x00008000000079c5 */ /* 0x000fe40000010000 */
[----:B------:R-:W-:-:S06]  /*1400*/  WARPGROUP.ARRIVE ;  /* 0x00000000000079c5 */ /* 0x000fcc0000000000 */
[----:B------:R-:W-:Y:S01]  /*1410*/  IGMMA.64x96x32.S8.S8 R72, gdesc[UR8], RZ, !UPT, gsb0 ;  /* 0x02a00000084879f1 */ /* 0x000fe2000c0410ff */
[----:B------:R-:W-:Y:S01]  /*1420*/  UIADD3 UR8, UR6, 0x800, URZ ;  /* 0x0000080006087890 */ /* 0x000fe2000fffe03f */
[----:B------:R-:W-:Y:S01]  /*1430*/  UMOV UR9, 0x40000040 ;  /* 0x4000004000097882 */ /* 0x000fe20000000000 */
[----:B------:R-:W-:Y:S02]  /*1440*/  WARPGROUP.DEPBAR.LE gsb0, 0x0 ;  /* 0x00008000000079c5 */ /* 0x000fe40000010000 */
[----:B------:R-:W-:-:S06]  /*1450*/  WARPGROUP.ARRIVE ;  /* 0x00000000000079c5 */ /* 0x000fcc0000000000 */
[----:B------:R-:W-:Y:S01]  /*1460*/  IGMMA.64x96x32.S8.S8 R24, gdesc[UR8], RZ, !UPT, gsb0 ;  /* 0x02a00000081879f1 */ /* 0x000fe2000c0410ff */
[----:B------:R-:W-:Y:S02]  /*1470*/  UIADD3 UR8, UR6, 0x2, URZ ;  /* 0x0000000206087890 */ /* 0x000fe4000fffe03f */
[----:B------:R-:W-:Y:S01]  /*1480*/  UIADD3 UR10, UR7, 0x2, URZ ;  /* 0x00000002070a7890 */ /* 0x000fe2000fffe03f */
[----:B------:R-:W-:Y:S01]  /*1490*/  UMOV UR9, 0x40000040 ;  /* 0x4000004000097882 */ /* 0x000fe20000000000 */
[----:B------:R-:W-:Y:S01]  /*14a0*/  UMOV UR11, 0x40000040 ;  /* 0x40000040000b7882 */ /* 0x000fe20000000000 */
[----:B------:R-:W-:Y:S02]  /*14b0*/  WARPGROUP.DEPBAR.LE gsb0, 0x0 ;  /* 0x00008000000079c5 */ /* 0x000fe40000010000 */
[----:B------:R-:W-:-:S06]  /*14c0*/  WARPGROUP.ARRIVE ;  /* 0x00000000000079c5 */ /* 0x000fcc0000000000 */
[----:B------:R-:W-:Y:S01]  /*14d0*/  IGMMA.64x96x32.S8.S8 R120, gdesc[UR8], R120, gsb0 ;  /* 0x02a00000087879f1 */ /* 0x000fe20008041078 */
[----:B------:R-:W-:Y:S01]  /*14e0*/  UIADD3 UR8, UR6, 0x402, URZ ;  /* 0x0000040206087890 */ /* 0x000fe2000fffe03f */
        /* <DEDUP_REMOVED lines=42> */
[----:B------:R-:W-:Y:S03]  /*1790*/  IGMMA.64x96x32.S8.S8 R24, gdesc[UR8], R24, gsb0 ;  /* 0x02a00000081879f1 */ /* 0x000fe60008041018 */
[----:B------:R-:W-:Y:S02]  /*17a0*/  WARPGROUP.DEPBAR.LE gsb0, 0x0 ;  /* 0x00008000000079c5 */ /* 0x000fe40000010000 */
[----:B------:R-:W-:Y:S05]  /*17b0*/  @!P1 BRA `(.L_x_18) ;  /* 0x0000000400c89947 */ /* 0x000fea0003800000 */
[----:B------:R-:W-:Y:S02]  /*17c0*/  UIADD3 UR6, UR39, 0x1, URZ ;  /* 0x0000000127067890 */ /* 0x000fe4000fffe03f */
[----:B------:R-:W-:Y:S02]  /*17d0*/  IMAD.U32 R3, RZ, RZ, UR39 ;  /* 0x00000027ff037e24 */ /* 0x000fe4000f8e00ff */
[----:B------:R-:W-:-:S04]  /*17e0*/  UISETP.NE.AND UP0, UPT, UR6, 0x3, UPT ;  /* 0x000000030600788c */ /* 0x000fc8000bf05270 */
[----:B------:R-:W-:Y:S02]  /*17f0*/  USEL UR7, URZ, 0x1, UP0 ;  /* 0x000000013f077887 */ /* 0x000fe40008000000 */
[----:B------:R-:W-:Y:S02]  /*1800*/  USEL UR6, UR6, URZ, UP0 ;  /* 0x0000003f06067287 */ /* 0x000fe40008000000 */
[----:B------:R-:W-:-:S06]  /*1810*/  ULOP3.LUT UR7, UR38, UR7, URZ, 0x3c, !UPT ;  /* 0x0000000726077292 */ /* 0x000fcc000f8e3c3f */
[----:B------:R-:W-:-:S07]  /*1820*/  IMAD.U32 R7, RZ, RZ, UR7 ;  /* 0x00000007ff077e24 */ /* 0x000fce000f8e00ff */
.L_x_25:
[----:B------:R-:W-:Y:S05]  /*1830*/  @!P0 BRA `(.L_x_19) ;  /* 0x0000000000048947 */ /* 0x000fea0003800000 */
[----:B------:R-:W-:Y:S01]  /*1840*/  BPT.TRAP 0x1 ;  /* 0x000000040000795c */ /* 0x000fe20000300000 */
.L_x_19:
[----:B------:R-:W3:Y:S01]  /*1850*/  S2UR UR8, SR_CgaCtaId ;  /* 0x00000000000879c3 */ /* 0x000ee20000008800 */
[----:B------:R-:W-:Y:S01]  /*1860*/  UMOV UR7, 0x400 ;  /* 0x0000040000077882 */ /* 0x000fe20000000000 */
[----:B0-----:R-:W-:Y:S01]  /*1870*/  IMAD.U32 R5, RZ, RZ, UR6 ;  /* 0x00000006ff057e24 */ /* 0x001fe2000f8e00ff */
[----:B------:R-:W-:Y:S01]  /*1880*/  SHF.L.U32 R4, R7, 0x1f, RZ ;  /* 0x0000001f07047819 */ /* 0x000fe200000006ff */
[----:B---3--:R-:W-:-:S06]  /*1890*/  ULEA UR7, UR8, UR7, 0x18 ;  /* 0x0000000708077291 */ /* 0x008fcc000f8ec03f */
[----:B------:R-:W-:-:S04]  /*18a0*/  IMAD.U32 R6, RZ, RZ, UR7 ;  /* 0x00000007ff067e24 */ /* 0x000fc8000f8e00ff */
[----:B------:R-:W-:-:S04]  /*18b0*/  IMAD R5, R5, 0x8, R6 ;  /* 0x0000000805057824 */ /* 0x000fc800078e0206 */
[----:B------:R0:W3:Y:S01]  /*18c0*/  SYNCS.PHASECHK.TRANS64.TRYWAIT P1, [R5+URZ], R4 ;  /* 0x00000004050075a7 */ /* 0x0000e2000802017f */
[----:B------:R-:W-:Y:S05]  /*18d0*/  @!P0 BRA `(.L_x_20) ;  /* 0x0000000000048947 */ /* 0x000fea0003800000 */
[----:B------:R-:W-:Y:S01]  /*18e0*/  BPT.TRAP 0x1 ;  /* 0x000000040000795c */ /* 0x000fe20000300000 */
.L_x_20:
[----:B---3--:R-:W-:Y:S05]  /*18f0*/  @P1 BRA `(.L_x_21) ;  /* 0x0000000000081947 */ /* 0x008fea0003800000 */
[----:B------:R-:W3:Y:S02]  /*1900*/  SYNCS.PHASECHK.TRANS64.TRYWAIT P1, [R5+URZ], R4 ;  /* 0x00000004050075a7 */ /* 0x000ee4000802017f */
[----:B---3--:R-:W-:Y:S05]  /*1910*/  @!P1 BRA `(.L_x_22) ;  /* 0x000000b4003c9947 */ /* 0x008fea0003800000 */
.L_x_21:
[----:B------:R-:W-:Y:S01]  /*1920*/  UIMAD UR8, UR6, 0xc00, UR4 ;  /* 0x00000c00060878a4 */ /* 0x000fe2000f8e0204 */
[----:B------:R-:W-:Y:S01]  /*1930*/  WARPGROUP.ARRIVE ;  /* 0x00000000000079c5 */ /* 0x000fe20000000000 */
[----:B------:R-:W-:Y:S01]  /*1940*/  UIMAD UR10, UR6, 0x300, UR5 ;  /* 0x00000300060a78a4 */ /* 0x000fe2000f8e0205 */
[----:B------:R-:W-:Y:S01]  /*1950*/  UMOV UR9, 0x40000040 ;  /* 0x4000004000097882 */ /* 0x000fe20000000000 */
[----:B------:R-:W-:Y:S01]  /*1960*/  UMOV UR11, 0x40000040 ;  /* 0x40000040000b7882 */ /* 0x000fe20000000000 */
[----:B------:R-:W-:Y:S01]  /*1970*/  UIADD3 UR12, UR8, 0x400, URZ ;  /* 0x00000400080c7890 */ /* 0x000fe2000fffe03f */
[----:B------:R-:W-:-:S03]  /*1980*/  UMOV UR15, UR11 ;  /* 0x0000000b000f7c82 */ /* 0x000fc60008000000 */
[----:B------:R-:W-:Y:S01]  /*1990*/  UMOV UR14, UR10 ;  /* 0x0000000a000e7c82 */ /* 0x000fe20008000000 */
[----:B------:R-:W-:Y:S01]  /*19a0*/  UMOV UR13, 0x40000040 ;  /* 0x40000040000d7882 */ /* 0x000fe20000000000 */
[----:B------:R-:W-:Y:S03]  /*19b0*/  IGMMA.64x96x32.S8.S8 R120, gdesc[UR8], R120, gsb0 ;  /* 0x02a00000087879f1 */ /* 0x000fe60008041078 */
[----:B------:R-:W-:Y:S02]  /*19c0*/  WARPGROUP.DEPBAR.LE gsb0, 0x0 ;  /* 0x00008000000079c5 */ /* 0x000fe40000010000 */
[----:B------:R-:W-:-:S06]  /*19d0*/  WARPGROUP.ARRIVE ;  /* 0x00000000000079c5 */ /* 0x000fcc0000000000 */
[----:B------:R-:W-:Y:S01]  /*19e0*/  IGMMA.64x96x32.S8.S8 R72, gdesc[UR12], R72, gsb0 ;  /* 0x02a000000c4879f1 */ /* 0x000fe20008041048 */
[----:B------:R-:W-:Y:S01]  /*19f0*/  UIADD3 UR12, UR8, 0x800, URZ ;  /* 0x00000800080c7890 */ /* 0x000fe2000fffe03f */
[----:B------:R-:W-:Y:S01]  /*1a00*/  UMOV UR14, UR10 ;  /* 0x0000000a000e7c82 */ /* 0x000fe20008000000 */
[----:B------:R-:W-:Y:S01]  /*1a10*/  UMOV UR15, UR11 ;  /* 0x0000000b000f7c82 */ /* 0x000fe20008000000 */
        /* <DEDUP_REMOVED lines=57> */
[----:B------:R-:W-:Y:S01]  /*1db0*/  BPT.TRAP 0x1 ;  /* 0x000000040000795c */ /* 0x000fe20000300000 */
.L_x_23:
[----:B0--3--:R-:W-:Y:S01]  /*1dc0*/  IMAD R4, R3, 0x8, R6 ;  /* 0x0000000803047824 */ /* 0x009fe200078e0206 */
[----:B------:R-:W-:-:S03]  /*1dd0*/  ISETP.GT.U32.AND P1, PT, R2, 0x1, PT ;  /* 0x000000010200780c */ /* 0x000fc60003f24070 */
[----:B------:R-:W-:-:S05]  /*1de0*/  VIADD R4, R4, 0x18 ;  /* 0x0000001804047836 */ /* 0x000fca0000000000 */
[----:B------:R-:W-:-:S04]  /*1df0*/  PRMT R4, RZ, 0x654, R4 ;  /* 0x00000654ff047816 */ /* 0x000fc80000000004 */
[----:B------:R0:W-:Y:S01]  /*1e00*/  SYNCS.ARRIVE.TRANS64.RED.A1T0 RZ, [R4+URZ], RZ ;  /* 0x000000ff04ff79a7 */ /* 0x0001e2000810043f */
[----:B------:R-:W-:Y:S05]  /*1e10*/  @P1 BRA `(.L_x_24) ;  /* 0x0000000000041947 */ /* 0x000fea0003800000 */
[----:B------:R-:W-:Y:S01]  /*1e20*/  BPT.TRAP 0x1 ;  /* 0x000000040000795c */ /* 0x000fe20000300000 */
.L_x_24:
[----:B------:R-:W-:Y:S01]  /*1e30*/  UIADD3 UR6, UR6, 0x1, URZ ;  /* 0x0000000106067890 */ /* 0x000fe2000fffe03f */
[C---:B------:R-:W-:Y:S01]  /*1e40*/  ISETP.GT.AND P2, PT, R0.reuse, 0x1, PT ;  /* 0x000000010000780c */ /* 0x040fe20003f44270 */
[----:B------:R-:W-:Y:S02]  /*1e50*/  VIADD R3, R3, 0x1 ;  /* 0x0000000103037836 */ /* 0x000fe40000000000 */
[----:B------:R-:W-:Y:S01]  /*1e60*/  UISETP.NE.AND UP0, UPT, UR6, 0x3, UPT ;  /* 0x000000030600788c */ /* 0x000fe2000bf05270 */
[----:B------:R-:W-:Y:S02]  /*1e70*/  VIADD R0, R0, 0xffffffff ;  /* 0xffffffff00007836 */ /* 0x000fe40000000000 */
[C---:B------:R-:W-:Y:S01]  /*1e80*/  ISETP.NE.AND P1, PT, R3.reuse, 0x3, PT ;  /* 0x000000030300780c */ /* 0x040fe20003f25270 */
[----:B------:R-:W-:Y:S02]  /*1e90*/  USEL UR7, URZ, 0x1, UP0 ;  /* 0x000000013f077887 */ /* 0x000fe40008000000 */
[----:B------:R-:W-:Y:S01]  /*1ea0*/  USEL UR6, UR6, URZ, UP0 ;  /* 0x0000003f06067287 */ /* 0x000fe20008000000 */
[----:B------:R-:W-:-:S03]  /*1eb0*/  SEL R3, R3, RZ, P1 ;  /* 0x000000ff03037207 */ /* 0x000fc60000800000 */
[----:B------:R-:W-:Y:S01]  /*1ec0*/  LOP3.LUT R7, R7, UR7, RZ, 0x3c, !PT ;  /* 0x0000000707077c12 */ /* 0x000fe2000f8e3cff */
[----:B------:R-:W-:Y:S07]  /*1ed0*/  @P2 BRA `(.L_x_25) ;  /* 0xfffffff800542947 */ /* 0x000fee000383ffff */
.L_x_18:
[----:B------:R-:W3:Y:S02]  /*1ee0*/  LDC R0, c[0x0][0x28c] ;  /* 0x0000a300ff007b82 */ /* 0x000ee40000000800 */
[----:B---3--:R-:W-:-:S13]  /*1ef0*/  ISETP.GE.AND P1, PT, R0, 0x1, PT ;  /* 0x000000010000780c */ /* 0x008fda0003f26270 */
[----:B------:R-:W-:Y:S05]  /*1f00*/  @!P1 BRA `(.L_x_26) ;  /* 0x0000000000409947 */ /* 0x000fea0003800000 */
[----:B------:R-:W-:Y:S05]  /*1f10*/  @!P0 BRA `(.L_x_27) ;  /* 0x0000000000048947 */ /* 0x000fea0003800000 */
[----:B------:R-:W-:Y:S01]  /*1f20*/  BPT.TRAP 0x1 ;  /* 0x000000040000795c */ /* 0x000fe20000300000 */
.L_x_27:
[----:B------:R-:W-:Y:S01]  /*1f30*/  UISETP.LT.AND UP0, UPT, UR42, 0x1, UPT ;  /* 0x000000012a00788c */ /* 0x000fe2000bf01270 */
[----:B------:R-:W-:-:S03]  /*1f40*/  ISETP.GT.U32.AND P0, PT, R2, 0x1, PT ;  /* 0x000000010200780c */ /* 0x000fc60003f04070 */
[----:B------:R-:W-:-:S04]  /*1f50*/  USEL UR6, UR42, 0x1, UP0 ;  /* 0x000000012a067887 */ /* 0x000fc80008000000 */
[----:B------:R-:W-:-:S04]  /*1f60*/  UIADD3 UR6, UR39, UR42, -UR6 ;  /* 0x0000002a27067290 */ /* 0x000fc8000fffe806 */
[----:B------:R-:W-:-:S04]  /*1f70*/  UIMAD.WIDE.U32 UR4, UR6, -0x55555555, URZ ;  /* 0xaaaaaaab060478a5 */ /* 0x000fc8000f8e003f */
[----:B------:R-:W-:-:S04]  /*1f80*/  USHF.R.U32.HI UR4, URZ, 0x1, UR5 ;  /* 0x000000013f047899 */ /* 0x000fc80008011605 */
[----:B------:R-:W-:-:S06]  /*1f90*/  UIMAD UR6, UR4, -0x3, UR6 ;  /* 0xfffffffd040678a4 */ /* 0x000fcc000f8e0206 */
[----:B------:R-:W-:-:S04]  /*1fa0*/  IMAD.U32 R3, RZ, RZ, UR6 ;  /* 0x00000006ff037e24 */ /* 0x000fc8000f8e00ff */
[----:B------:R-:W-:-:S04]  /*1fb0*/  IMAD R0, R3, 0x8, R6 ;  /* 0x0000000803007824 */ /* 0x000fc800078e0206 */
[----:B------:R-:W-:-:S05]  /*1fc0*/  VIADD R0, R0, 0x18 ;  /* 0x0000001800007836 */ /* 0x000fca0000000000 */
[----:B------:R-:W-:-:S04]  /*1fd0*/  PRMT R0, RZ, 0x654, R0 ;  /* 0x00000654ff007816 */ /* 0x000fc80000000000 */
[----:B------:R3:W-:Y:S01]  /*1fe0*/  SYNCS.ARRIVE.TRANS64.RED.A1T0 RZ, [R0+URZ], RZ ;  /* 0x000000ff00ff79a7 */ /* 0x0007e2000810043f */
[----:B------:R-:W-:Y:S05]  /*1ff0*/  @P0 BRA `(.L_x_26) ;  /* 0x0000000000040947 */ /* 0x000fea0003800000 */
[----:B------:R-:W-:Y:S01]  /*2000*/  BPT.TRAP 0x1 ;  /* 0x000000040000795c */ /* 0x000fe20000300000 */
.L_x_26:
[----:B------:R-:W4:Y:S01]  /*2010*/  LDC R7, c[0x0][0x288] ;  /* 0x0000a200ff077b82 */ /* 0x000f220000000800 */
[--C-:B---3--:R-:W-:Y:S01]  /*2020*/  SHF.R.U32.HI R0, RZ, 0x2, R23.reuse ;  /* 0x00000002ff007819 */ /* 0x108fe20000011617 */
[----:B------:R-:W-:Y:S01]  /*2030*/  IMAD R19, R19, 0x60, RZ ;  /* 0x0000006013137824 */ /* 0x000fe200078e02ff */
[----:B0-----:R-:W-:Y:S01]  /*2040*/  SHF.R.U32.HI R5, RZ, 0x7, R23 ;  /* 0x00000007ff057819 */ /* 0x001fe20000011617 */
[----:B------:R-:W-:Y:S01]  /*2050*/  UIADD3 UR39, UR42, UR39, URZ ;  /* 0x000000272a277290 */ /* 0x000fe2000fffe03f */
[C---:B------:R-:W-:Y:S01]  /*2060*/  LOP3.LUT R4, R23.reuse, 0x60, RZ, 0xc0, !PT ;  /* 0x0000006017047812 */ /* 0x040fe200078ec0ff */
[----:B------:R-:W-:Y:S01]  /*2070*/  IMAD.SHL.U32 R14, R23, 0x2, RZ ;  /* 0x00000002170e7824 */ /* 0x000fe200078e00ff */
[----:B------:R-:W-:Y:S01]  /*2080*/  LOP3.LUT R3, R0, 0x7, RZ, 0xc0, !PT ;  /* 0x0000000700037812 */ /* 0x000fe200078ec0ff */
[----:B------:R-:W-:Y:S01]  /*2090*/  UISETP.GT.U32.AND UP0, UPT, UR39, 0x2, UPT ;  /* 0x000000022700788c */ /* 0x000fe2000bf04070 */
[----:B------:R-:W-:Y:S01]  /*20a0*/  LOP3.LUT R0, R5, 0x1, RZ, 0xc0, !PT ;  /* 0x0000000105007812 */ /* 0x000fe200078ec0ff */
[----:B------:R-:W-:Y:S01]  /*20b0*/  ULDC UR7, c[0x0][0x284] ;  /* 0x0000a10000077ab9 */ /* 0x000fe20000000800 */
[----:B------:R-:W-:Y:S01]  /*20c0*/  SHF.R.U32.HI R6, RZ, 0x1, R4 ;  /* 0x00000001ff067819 */ /* 0x000fe20000011604 */
[----:B------:R-:W-:Y:S01]  /*20d0*/  UISETP.LT.U32.AND UP0, UPT, UR42, 0x3, UP0 ;  /* 0x000000032a00788c */ /* 0x000fe20008701070 */
[----:B------:R-:W-:Y:S01]  /*20e0*/  SHF.R.S32.HI R13, RZ, 0x1f, R18 ;  /* 0x0000001fff0d7819 */ /* 0x000fe20000011412 */
[----:B------:R-:W-:Y:S01]  /*20f0*/  IMAD.SHL.U32 R8, R0, 0x40, RZ ;  /* 0x0000004000087824 */ /* 0x000fe200078e00ff */
[--C-:B------:R-:W-:Y:S01]  /*2100*/  IADD3 R5, RZ, -R6, -R3.reuse ;  /* 0x80000006ff057210 */ /* 0x100fe20007ffe803 */
[----:B------:R-:W-:Y:S01]  /*2110*/  UISETP.GE.U32.AND UP1, UPT, UR42, 0x3, UPT ;  /* 0x000000032a00788c */ /* 0x000fe2000bf26070 */
[----:B------:R-:W-:Y:S01]  /*2120*/  LOP3.LUT R14, R19, 0x6, R14, 0xf8, !PT ;  /* 0x00000006130e7812 */ /* 0x000fe200078ef80e */
[----:B------:R-:W-:Y:S01]  /*2130*/  ULDC.64 UR8, c[0x0][0x5d0] ;  /* 0x0001740000087ab9 */ /* 0x000fe20000000a00 */
[----:B------:R-:W-:Y:S01]  /*2140*/  LOP3.LUT R21, R8, 0x40, R3, 0xe2, !PT ;  /* 0x0000004008157812 */ /* 0x000fe200078ee203 */
[----:B------:R-:W-:Y:S01]  /*2150*/  IMAD R3, R0, -0x40, R5 ;  /* 0xffffffc000037824 */ /* 0x000fe200078e0205 */
[----:B------:R-:W-:Y:S01]  /*2160*/  LOP3.LUT R4, R23, 0x3, RZ, 0xc0, !PT ;  /* 0x0000000317047812 */ /* 0x000fe200078ec0ff */
[----:B------:R-:W-:Y:S01]  /*2170*/  IMAD R0, R22, 0x180, RZ ;  /* 0x0000018016007824 */ /* 0x000fe200078e02ff */
[----:B------:R-:W-:Y:S01]  /*2180*/  UIMAD.WIDE.U32 UR4, UR39, -0x55555555, URZ ;  /* 0xaaaaaaab270478a5 */ /* 0x000fe2000f8e003f */
[----:B----4-:R-:W-:Y:S01]  /*2190*/  ISETP.GE.AND P0, PT, R19, R7, PT ;  /* 0x000000071300720c */ /* 0x010fe20003f06270 */
[----:B------:R-:W-:Y:S01]  /*21a0*/  USEL UR6, URZ, 0x1, !UP0 ;  /* 0x000000013f067887 */ /* 0x000fe2000c000000 */
[----:B------:R-:W-:Y:S01]  /*21b0*/  IMAD R5, R13, UR8, RZ ;  /* 0x000000080d057c24 */ /* 0x000fe2000f8e02ff */
[----:B------:R-:W-:Y:S01]  /*21c0*/  SHF.R.S32.HI R15, RZ, 0x1f, R14 ;  /* 0x0000001fff0f7819 */ /* 0x000fe2000001140e */
[----:B------:R-:W-:Y:S01]  /*21d0*/  USHF.R.U32.HI UR4, URZ, 0x1, UR5 ;  /* 0x000000013f047899 */ /* 0x000fe20008011605 */
[----:B------:R-:W-:Y:S01]  /*21e0*/  ISETP.GE.OR P0, PT, R0, UR7, P0 ;  /* 0x0000000700007c0c */ /* 0x000fe20008706670 */
[----:B------:R-:W-:Y:S01]  /*21f0*/  ULOP3.LUT UR38, UR38, UR6, URZ, 0x3c, !UPT ;  /* 0x0000000626267292 */ /* 0x000fe2000f8e3c3f */
[----:B------:R-:W-:Y:S01]  /*2200*/  IMAD R10, R4, -0x2, R7 ;  /* 0xfffffffe040a7824 */ /* 0x000fe200078e0207 */
[----:B------:R-:W-:Y:S01]  /*2210*/  UIMAD UR39, UR4, -0x3, UR39 ;  /* 0xfffffffd042778a4 */ /* 0x000fe2000f8e0227 */
[----:B------:R-:W-:Y:S01]  /*2220*/  IMAD.WIDE R8, R22, 0x180, RZ ;  /* 0x0000018016087825 */ /* 0x000fe200078e02ff */
[----:B------:R-:W-:Y:S01]  /*2230*/  @UP1 ULOP3.LUT UR38, UR38, 0x1, UR4, 0x78, !UPT ;  /* 0x0000000126261892 */ /* 0x000fe2000f8e7804 */
[----:B------:R-:W-:-:S02]  /*2240*/  IADD3 R3, -R0, UR7, R3 ;  /* 0x0000000700037c10 */ /* 0x000fc4000fffe103 */
[----:B------:R-:W-:Y:S01]  /*2250*/  IMAD R7, R18, UR9, R5 ;  /* 0x0000000912077c24 */ /* 0x000fe2000f8e0205 */
[----:B------:R-:W-:Y:S01]  /*2260*/  LOP3.LUT R21, R8, R21, R6, 0xfe, !PT ;  /* 0x0000001508157212 */ /* 0x000fe200078efe06 */
[----:B------:R-:W-:-:S04]  /*2270*/  IMAD.WIDE.U32 R4, R18, UR8, R14 ;  /* 0x0000000812047c25 */ /* 0x000fc8000f8e000e */
[----:B------:R-:W-:Y:S02]  /*2280*/  IMAD.IADD R7, R5, 0x1, R7 ;  /* 0x0000000105077824 */ /* 0x000fe400078e0207 */
[----:B------:R-:W-:Y:S02]  /*2290*/  IMAD.IADD R0, R10, 0x1, -R19 ;  /* 0x000000010a007824 */ /* 0x000fe400078e0a13 */
[----:B------:R-:W-:Y:S02]  /*22a0*/  IMAD.MOV.U32 R22, RZ, RZ, -0x1 ;  /* 0xffffffffff167424 */ /* 0x000fe400078e00ff */
[----:B------:R-:W-:Y:S01]  /*22b0*/  IMAD.MOV.U32 R6, RZ, RZ, R4 ;  /* 0x000000ffff067224 */ /* 0x000fe200078e0004 */
[----:B------:R-:W-:Y:S06]  /*22c0*/  @P0 BRA `(.L_x_28) ;  /* 0x0000008c007c0947 */ /* 0x000fec0003800000 */
[----:B------:R-:W0:Y:S01]  /*22d0*/  LDC.64 R4, c[0x0][0x5c8] ;  /* 0x00017200ff047b82 */ /* 0x000e220000000a00 */
[----:B-----5:R-:W-:Y:S01]  /*22e0*/  ISETP.NE.AND P0, PT, R170, RZ, PT ;  /* 0x000000ffaa00720c */ /* 0x020fe20003f05270 */
[----:B------:R-:W-:Y:S01]  /*22f0*/  BSSY B0, `(.L_x_28) ;  /* 0x00008dc000007945 */ /* 0x000fe20003800000 */
[-C--:B0-----:R-:W-:Y:S02]  /*2300*/  IMAD R10, R9, R4.reuse, RZ ;  /* 0x00000004090a7224 */ /* 0x081fe400078e02ff */
[----:B------:R-:W-:-:S04]  /*2310*/  IMAD.WIDE.U32 R174, R21, R4, R6 ;  /* 0x0000000415ae7225 */ /* 0x000fc800078e0006 */
[----:B------:R-:W-:-:S04]  /*2320*/  IMAD R7, R21, R5, R10 ;  /* 0x0000000515077224 */ /* 0x000fc800078e020a */
[----:B------:R-:W-:Y:S01]  /*2330*/  IMAD.IADD R178, R175, 0x1, R7 ;  /* 0x00000001afb27824 */ /* 0x000fe200078e0207 */
[----:B------:R-:W-:Y:S06]  /*2340*/  @!P0 BRA `(.L_x_29) ;  /* 0x0000006400788947 */ /* 0x000fec0003800000 */
[----:B------:R-:W0:Y:S01]  /*2350*/  LDC.64 R10, c[0x0][0x5b0] ;  /* 0x00016c00ff0a7b82 */ /* 0x000e220000000a00 */
[----:B------:R-:W-:Y:S01]  /*2360*/  ULDC.64 UR4, c[0x0][0x5b8] ;  /* 0x00016e0000047ab9 */ /* 0x000fe20000000a00 */
[----:B------:R-:W-:Y:S01]  /*2370*/  ISETP.GE.AND P0, PT, R3, 0x1, PT ;  /* 0x000000010300780c */ /* 0x000fe20003f06270 */
[----:B------:R-:W-:Y:S01]  /*2380*/  IMAD R13, R13, UR4, RZ ;  /* 0x000000040d0d7c24 */ /* 0x000fe2000f8e02ff */
[----:B------:R-:W-:Y:S01]  /*2390*/  BSSY B1, `(.L_x_30) ;  /* 0x0000010000017945 */ /* 0x000fe20003800000 */
[----:B------:R-:W-:Y:S01]  /*23a0*/  IMAD.WIDE.U32 R14, R18, UR4, R14 ;  /* 0x00000004120e7c25 */ /* 0x000fe2000f8e000e */
[----:B------:R-:W-:Y:S02]  /*23b0*/  ISETP.LT.OR P5, PT, R0, 0x1, !P0 ;  /* 0x000000010000780c */ /* 0x000fe400047a1670 */
[----:B------:R-:W3:Y:S01]  /*23c0*/  LDC.64 R6, c[0x0][0x5a8] ;  /* 0x00016a00ff067b82 */ /* 0x000ee20000000a00 */
[----:B------:R-:W-:Y:S02]  /*23d0*/  IMAD R13, R18, UR5, R13 ;  /* 0x00000005120d7c24 */ /* 0x000fe4000f8e020d */
[----:B------:R-:W-:-:S02]  /*23e0*/  IMAD.MOV.U32 R12, RZ, RZ, R14 ;  /* 0x000000ffff0c7224 */ /* 0x000fc400078e000e */
[----:B------:R-:W-:Y:S02]  /*23f0*/  IMAD.IADD R13, R15, 0x1, R13 ;  /* 0x000000010f0d7824 */ /* 0x000fe400078e020d */
[-C--:B0-----:R-:W-:Y:S01]  /*2400*/  IMAD R18, R9, R10.reuse, RZ ;  /* 0x0000000a09127224 */ /* 0x081fe200078e02ff */
[----:B------:R-:W-:Y:S01]  /*2410*/  SHF.L.U64.HI R19, R10, 0x3, R11 ;  /* 0x000000030a137819 */ /* 0x000fe2000001020b */
[----:B------:R-:W-:-:S04]  /*2420*/  IMAD.WIDE.U32 R172, R21, R10, R12 ;  /* 0x0000000a15ac7225 */ /* 0x000fc800078e000c */
[----:B--2---:R-:W-:Y:S01]  /*2430*/  IMAD R171, R21, R11, R18 ;  /* 0x0000000b15ab7224 */ /* 0x004fe200078e0212 */
[----:B---3--:R-:W-:Y:S01]  /*2440*/  IADD3 R176, P1, R172, R6, RZ ;  /* 0x00000006acb07210 */ /* 0x008fe20007f3e0ff */
[----:B------:R-:W-:-:S03]  /*2450*/  IMAD.SHL.U32 R18, R10, 0x8, RZ ;  /* 0x000000080a127824 */ /* 0x000fc600078e00ff */
[----:B------:R-:W-:Y:S01]  /*2460*/  IADD3.X R177, R7, R173, R171, P1, !PT ;  /* 0x000000ad07b17210 */ /* 0x000fe20000ffe4ab */
[----:B------:R-:W-:Y:S08]  /*2470*/  @P5 BRA `(.L_x_31) ;  /* 0x0000000000045947 */ /* 0x000ff00003800000 */
[----:B-1----:R0:W5:Y:S02]  /*2480*/  LDG.E.U8 R169, desc[UR36][R176.64] ;  /* 0x00000024b0a97981 */ /* 0x002164000c1e1100 */
.L_x_31:
[----:B------:R-:W-:Y:S05]  /*2490*/  BSYNC B1 ;  /* 0x0000000000017941 */ /* 0x000fea0003800000 */
.L_x_30:
[----:B-----5:R-:W-:Y:S01]  /*24a0*/  LOP3.LUT R20, R169, 0xffff, RZ, 0xc0, !PT ;  /* 0x0000ffffa9147812 */ /* 0x020fe200078ec0ff */
[----:B------:R-:W-:Y:S01]  /*24b0*/  IMAD.WIDE.U32 R172, R21, R10, R18 ;  /* 0x0000000a15ac7225 */ /* 0x000fe200078e0012 */
[----:B------:R-:W-:Y:S01]  /*24c0*/  ULDC.64 UR4, c[0x0][0x5c0] ;  /* 0x0001700000047ab9 */ /* 0x000fe20000000a00 */
[----:B------:R-:W-:Y:S01]  /*24d0*/  ISETP.LT.OR P4, PT, R0, 0x2, !P0 ;  /* 0x000000020000780c */ /* 0x000fe20004781670 */
[----:B------:R-:W-:Y:S01]  /*24e0*/  BSSY B1, `(.L_x_32) ;  /* 0x0000012000017945 */ /* 0x000fe20003800000 */
[----:B------:R-:W-:Y:S01]  /*24f0*/  PRMT R175, R20, 0x8880, RZ ;  /* 0x0000888014af7816 */ /* 0x000fe200000000ff */
[----:B------:R-:W-:Y:S01]  /*2500*/  IMAD.IADD R20, R171, 0x1, R173 ;  /* 0x00000001ab147824 */ /* 0x000fe200078e02ad */
[----:B------:R-:W-:Y:S02]  /*2510*/  IADD3 R174, P1, R174, UR4, RZ ;  /* 0x00000004aeae7c10 */ /* 0x000fe4000ff3e0ff */
[----:B------:R-:W-:Y:S01]  /*2520*/  IADD3 R172, P2, P3, R14, R6, R172 ;  /* 0x000000060eac7210 */ /* 0x000fe20007b5e0ac */
[----:B------:R-:W-:Y:S01]  /*2530*/  IMAD.MOV.U32 R171, RZ, RZ, R175 ;  /* 0x000000ffffab7224 */ /* 0x000fe200078e00af */
[----:B------:R-:W-:-:S02]  /*2540*/  IADD3.X R175, R178, UR5, RZ, P1, !PT ;  /* 0x00000005b2af7c10 */ /* 0x000fc40008ffe4ff */
[----:B------:R-:W-:Y:S01]  /*2550*/  ISETP.GE.AND P1, PT, R3, 0x9, PT ;  /* 0x000000090300780c */ /* 0x000fe20003f26270 */
[----:B------:R-:W-:Y:S01]  /*2560*/  IMAD R171, R171, R170, RZ ;  /* 0x000000aaabab7224 */ /* 0x000fe200078e02ff */
[----:B------:R-:W-:Y:S02]  /*2570*/  IADD3.X R173, R13, R7, R20, P2, P3 ;  /* 0x000000070dad7210 */ /* 0x000fe400017e6414 */
[----:B------:R-:W-:Y:S01]  /*2580*/  ISETP.LT.OR P2, PT, R0, 0x1, !P1 ;  /* 0x000000010000780c */ /* 0x000fe20004f41670 */
[----:B------:R-:W-:Y:S01]  /*2590*/  @!P5 IMAD R179, R120, R168, R171 ;  /* 0x000000a878b3d224 */ /* 0x000fe200078e02ab */
[----:B------:R-:W-:-:S04]  /*25a0*/  ISETP.LT.OR P3, PT, R0, 0x2, !P1 ;  /* 0x000000020000780c */ /* 0x000fc80004f61670 */
[----:B------:R2:W-:Y:S01]  /*25b0*/  @!P5 STG.E.U8 desc[UR36][R174.64], R179 ;  /* 0x000000b3ae00d986 */ /* 0x0005e2000c101124 */
[----:B------:R-:W-:Y:S08]  /*25c0*/  @P4 BRA `(.L_x_33) ;  /* 0x00000000000c4947 */ /* 0x000ff00003800000 */
[----:B-1----:R-:W3:Y:S02]  /*25d0*/  LDG.E.U8 R169, desc[UR36][R176.64+0x1] ;  /* 0x00000124b0a97981 */ /* 0x002ee4000c1e1100 */
[----:B---3--:R-:W-:-:S05]  /*25e0*/  PRMT R171, R169, 0x8880, RZ ;  /* 0x00008880a9ab7816 */ /* 0x008fca00000000ff */
[----:B------:R-:W-:-:S07]  /*25f0*/  IMAD R171, R171, R170, RZ ;  /* 0x000000aaabab7224 */ /* 0x000fce00078e02ff */
.L_x_33:
[----:B------:R-:W-:Y:S05]  /*2600*/  BSYNC B1 ;  /* 0x0000000000017941 */ /* 0x000fea0003800000 */
.L_x_32:
[----:B--2---:R-:W-:Y:S01]  /*2610*/  @!P4 IMAD R179, R121, R168, R171 ;  /* 0x000000a879b3c224 */ /* 0x004fe200078e02ab */
[----:B------:R-:W-:Y:S01]  /*2620*/  @!P2 IADD3 R120, P5, R174, UR41, RZ ;  /* 0x00000029ae78ac10 */ /* 0x000fe2000ffbe0ff */
[----:B------:R-:W-:Y:S03]  /*2630*/  BSSY B1, `(.L_x_34) ;  /* 0x0000007000017945 */ /* 0x000fe60003800000 */
[----:B------:R2:W-:Y:S01]  /*2640*/  @!P4 STG.E.U8 desc[UR36][R174.64+0x1], R179 ;  /* 0x000001b3ae00c986 */ /* 0x0005e2000c101124 */
[----:B------:R-:W-:Y:S01]  /*2650*/  @!P2 IADD3.X R121, R175, UR40, RZ, P5, !PT ;  /* 0x00000028af79ac10 */ /* 0x000fe2000affe4ff */
[----:B------:R-:W-:Y:S07]  /*2660*/  @P2 BRA `(.L_x_35) ;  /* 0x00000000000c2947 */ /* 0x000fee0003800000 */
[----:B-1----:R-:W3:Y:S02]  /*2670*/  LDG.E.U8 R169, desc[UR36][R172.64] ;  /* 0x00000024aca97981 */ /* 0x002ee4000c1e1100 */
[----:B---3--:R-:W-:-:S05]  /*2680*/  PRMT R171, R169, 0x8880, RZ ;  /* 0x00008880a9ab7816 */ /* 0x008fca00000000ff */
[----:B------:R-:W-:-:S07]  /*2690*/  IMAD R171, R171, R170, RZ ;  /* 0x000000aaabab7224 */ /* 0x000fce00078e02ff */
.L_x_35:
[----:B------:R-:W-:Y:S05]  /*26a0*/  BSYNC B1 ;  /* 0x0000000000017941 */ /* 0x000fea0003800000 */
.L_x_34:
[----:B------:R-:W-:Y:S01]  /*26b0*/  @!P2 IMAD R181, R122, R168, R171 ;  /* 0x000000a87ab5a224 */ /* 0x000fe200078e02ab */
[----:B------:R-:W-:Y:S01]  /*26c0*/  BSSY B1, `(.L_x_36) ;  /* 0x000000a000017945 */ /* 0x000fe20003800000 */
[C---:B------:R-:W-:Y:S02]  /*26d0*/  ISETP.LT.OR P5, PT, R0.reuse, 0x9, !P0 ;  /* 0x000000090000780c */ /* 0x040fe400047a1670 */
[----:B------:R-:W-:Y:S01]  /*26e0*/  ISETP.LT.OR P4, PT, R0, 0x9, !P1 ;  /* 0x000000090000780c */ /* 0x000fe20004f81670 */
[----:B------:R3:W-:Y:S01]  /*26f0*/  @!P2 STG.E.U8 desc[UR36][R120.64], R181 ;  /* 0x000000b57800a986 */ /* 0x0007e2000c101124 */
[----:B------:R-:W-:-:S04]  /*2700*/  @!P3 IADD3 R178, P2, R174, UR41, RZ ;  /* 0x00000029aeb2bc10 */ /* 0x000fc8000ff5e0ff */
[----:B--2---:R-:W-:Y:S01]  /*2710*/  @!P3 IADD3.X R179, R175, UR40, RZ, P2, !PT ;  /* 0x00000028afb3bc10 */ /* 0x004fe200097fe4ff */
[----:B------:R-:W-:Y:S08]  /*2720*/  @P3 BRA `(.L_x_37) ;  /* 0x00000000000c3947 */ /* 0x000ff00003800000 */
[----:B-1----:R-:W2:Y:S02]  /*2730*/  LDG.E.U8 R169, desc[UR36][R172.64+0x1] ;  /* 0x00000124aca97981 */ /* 0x002ea4000c1e1100 */
[----:B--2---:R-:W-:-:S05]  /*2740*/  PRMT R171, R169, 0x8880, RZ ;  /* 0x00008880a9ab7816 */ /* 0x004fca00000000ff */
[----:B------:R-:W-:-:S07]  /*2750*/  IMAD R171, R171, R170, RZ ;  /* 0x000000aaabab7224 */ /* 0x000fce00078e02ff */
.L_x_37:
[----:B------:R-:W-:Y:S05]  /*2760*/  BSYNC B1 ;  /* 0x0000000000017941 */ /* 0x000fea0003800000 */
.L_x_36:
[----:B------:R-:W-:Y:S01]  /*2770*/  @!P3 IMAD R123, R123, R168, R171 ;  /* 0x000000a87b7bb224 */ /* 0x000fe200078e02ab */
[----:B------:R-:W-:Y:S04]  /*2780*/  BSSY B1, `(.L_x_38) ;  /* 0x0000006000017945 */ /* 0x000fe80003800000 */
[----:B------:R2:W-:Y:S01]  /*2790*/  @!P3 STG.E.U8 desc[UR36][R178.64+0x1], R123 ;  /* 0x0000017bb200b986 */ /* 0x0005e2000c101124 */
[----:B------:R-:W-:Y:S05]  /*27a0*/  @P5 BRA `(.L_x_39) ;  /* 0x00000000000c5947 */ /* 0x000fea0003800000 */
[----:B-1----:R-:W4:Y:S02]  /*27b0*/  LDG.E.U8 R169, desc[UR36][R176.64+0x8] ;  /* 0x00000824b0a97981 */ /* 0x002f24000c1e1100 */
[----:B----4-:R-:W-:-:S05]  /*27c0*/  PRMT R171, R169, 0x8880, RZ ;  /* 0x00008880a9ab7816 */ /* 0x010fca00000000ff */
[----:B------:R-:W-:-:S07]  /*27d0*/  IMAD R171, R171, R170, RZ ;  /* 0x000000aaabab7224 */ /* 0x000fce00078e02ff */
.L_x_39:
[----:B------:R-:W-:Y:S05]  /*27e0*/  BSYNC B1 ;  /* 0x0000000000017941 */ /* 0x000fea0003800000 */
.L_x_38:
[----:B------:R-:W-:Y:S01]  /*27f0*/  ISETP.LT.OR P2, PT, R0, 0xa, !P0 ;  /* 0x0000000a0000780c */ /* 0x000fe20004741670 */
[----:B--2---:R-:W-:Y:S01]  /*2800*/  @!P5 IMAD R179, R124, R168, R171 ;  /* 0x000000a87cb3d224 */ /* 0x004fe200078e02ab */
[----:B------:R-:W-:Y:S01]  /*2810*/  BSSY B1, `(.L_x_40) ;  /* 0x000000a000017945 */ /* 0x000fe20003800000 */
[----:B---3--:R-:W-:Y:S01]  /*2820*/  @!P5 IMAD.MOV.U32 R120, RZ, RZ, R174 ;  /* 0x000000ffff78d224 */ /* 0x008fe200078e00ae */
[----:B------:R-:W-:Y:S01]  /*2830*/  ISETP.LT.OR P3, PT, R0, 0xa, !P1 ;  /* 0x0000000a0000780c */ /* 0x000fe20004f61670 */
[----:B------:R-:W-:-:S05]  /*2840*/  @!P5 IMAD.MOV.U32 R121, RZ, RZ, R175 ;  /* 0x000000ffff79d224 */ /* 0x000fca00078e00af */
[----:B------:R2:W-:Y:S01]  /*2850*/  @!P5 STG.E.U8 desc[UR36][R120.64+0x8], R179 ;  /* 0x000008b37800d986 */ /* 0x0005e2000c101124 */
[----:B------:R-:W-:Y:S02]  /*2860*/  @!P4 IADD3 R122, P5, R174, UR41, RZ ;  /* 0x00000029ae7acc10 */ /* 0x000fe4000ffbe0ff */
[----:B------:R-:W-:Y:S11]  /*2870*/  @P2 BRA `(.L_x_41) ;  /* 0x00000000000c2947 */ /* 0x000ff60003800000 */
[----:B-1----:R-:W3:Y:S02]  /*2880*/  LDG.E.U8 R169, desc[UR36][R176.64+0x9] ;  /* 0x00000924b0a97981 */ /* 0x002ee4000c1e1100 */
[----:B---3--:R-:W-:-:S05]  /*2890*/  PRMT R171, R169, 0x8880, RZ ;  /* 0x00008880a9ab7816 */ /* 0x008fca00000000ff */
[----:B------:R-:W-:-:S07]  /*28a0*/  IMAD R171, R171, R170, RZ ;  /* 0x000000aaabab7224 */ /* 0x000fce00078e02ff */
.L_x_41:
[----:B------:R-:W-:Y:S05]  /*28b0*/  BSYNC B1 ;  /* 0x0000000000017941 */ /* 0x000fea0003800000 */
.L_x_40:
[----:B------:R-:W-:Y:S01]  /*28c0*/  @!P2 IMAD R125, R125, R168, R171 ;  /* 0x000000a87d7da224 */ /* 0x000fe200078e02ab */
[----:B------:R-:W-:Y:S01]  /*28d0*/  BSSY B1, `(.L_x_42) ;  /* 0x0000009000017945 */ /* 0x000fe20003800000 */
[----:B--2---:R-:W-:Y:S01]  /*28e0*/  @!P2 IMAD.MOV.U32 R120, RZ, RZ, R174 ;  /* 0x000000ffff78a224 */ /* 0x004fe200078e00ae */
[----:B------:R-:W-:Y:S01]  /*28f0*/  @!P4 IADD3.X R123, R175, UR40, RZ, P5, !PT ;  /* 0x00000028af7bcc10 */ /* 0x000fe2000affe4ff */
[----:B------:R-:W-:-:S05]  /*2900*/  @!P2 IMAD.MOV.U32 R121, RZ, RZ, R175 ;  /* 0x000000ffff79a224 */ /* 0x000fca00078e00af */
[----:B------:R2:W-:Y:S01]  /*2910*/  @!P2 STG.E.U8 desc[UR36][R120.64+0x9], R125 ;  /* 0x0000097d7800a986 */ /* 0x0005e2000c101124 */
[----:B------:R-:W-:Y:S05]  /*2920*/  @P4 BRA `(.L_x_43) ;  /* 0x00000000000c4947 */ /* 0x000fea0003800000 */
[----:B-1----:R-:W3:Y:S02]  /*2930*/  LDG.E.U8 R169, desc[UR36][R172.64+0x8] ;  /* 0x00000824aca97981 */ /* 0x002ee4000c1e1100 */
[----:B---3--:R-:W-:-:S05]  /*2940*/  PRMT R171, R169, 0x8880, RZ ;  /* 0x00008880a9ab7816 */ /* 0x008fca00000000ff */
[----:B------:R-:W-:-:S07]  /*2950*/  IMAD R171, R171, R170, RZ ;  /* 0x000000aaabab7224 */ /* 0x000fce00078e02ff */
.L_x_43:
[----:B------:R-:W-:Y:S05]  /*2960*/  BSYNC B1 ;  /* 0x0000000000017941 */ /* 0x000fea0003800000 */
.L_x_42:
[----:B--2---:R-:W-:Y:S01]  /*2970*/  @!P4 IMAD R125, R126, R168, R171 ;  /* 0x000000a87e7dc224 */ /* 0x004fe200078e02ab */
[----:B------:R-:W-:Y:S01]  /*2980*/  BSSY B1, `(.L_x_44) ;  /* 0x000000a000017945 */ /* 0x000fe20003800000 */
[C---:B------:R-:W-:Y:S02]  /*2990*/  ISETP.LT.OR P5, PT, R0.reuse, 0x11, !P0 ;  /* 0x000000110000780c */ /* 0x040fe400047a1670 */
[----:B------:R-:W-:Y:S01]  /*29a0*/  ISETP.LT.OR P2, PT, R0, 0x11, !P1 ;  /* 0x000000110000780c */ /* 0x000fe20004f41670 */
[----:B------:R2:W-:Y:S01]  /*29b0*/  @!P4 STG.E.U8 desc[UR36][R122.64+0x8], R125 ;  /* 0x0000087d7a00c986 */ /* 0x0005e2000c101124 */
[----:B------:R-:W-:-:S04]  /*29c0*/  @!P3 IADD3 R120, P4, R174, UR41, RZ ;  /* 0x00000029ae78bc10 */ /* 0x000fc8000ff9e0ff */
[----:B------:R-:W-:Y:S01]  /*29d0*/  @!P3 IADD3.X R121, R175, UR40, RZ, P4, !PT ;  /* 0x00000028af79bc10 */ /* 0x000fe2000a7fe4ff */
[----:B------:R-:W-:Y:S08]  /*29e0*/  @P3 BRA `(.L_x_45) ;  /* 0x00000000000c3947 */ /* 0x000ff00003800000 */
[----:B-1----:R-:W3:Y:S02]  /*29f0*/  LDG.E.U8 R169, desc[UR36][R172.64+0x9] ;  /* 0x00000924aca97981 */ /* 0x002ee4000c1e1100 */
[----:B---3--:R-:W-:-:S05]  /*2a00*/  PRMT R171, R169, 0x8880, RZ ;  /* 0x00008880a9ab7816 */ /* 0x008fca00000000ff */
[----:B------:R-:W-:-:S07]  /*2a10*/  IMAD R171, R171, R170, RZ ;  /* 0x000000aaabab7224 */ /* 0x000fce00078e02ff */
.L_x_45:
[----:B------:R-:W-:Y:S05]  /*2a20*/  BSYNC B1 ;  /* 0x0000000000017941 */ /* 0x000fea0003800000 */
.L_x_44:
[----:B------:R-:W-:Y:S01]  /*2a30*/  @!P3 IMAD R127, R127, R168, R171 ;  /* 0x000000a87f7fb224 */ /* 0x000fe200078e02ab */
[----:B------:R-:W-:Y:S04]  /*2a40*/  BSSY B1, `(.L_x_46) ;  /* 0x0000006000017945 */ /* 0x000fe80003800000 */
[----:B------:R3:W-:Y:S01]  /*2a50*/  @!P3 STG.E.U8 desc[UR36][R120.64+0x9], R127 ;  /* 0x0000097f7800b986 */ /* 0x0007e2000c101124 */
[----:B------:R-:W-:Y:S05]  /*2a60*/  @P5 BRA `(.L_x_47) ;  /* 0x00000000000c5947 */ /* 0x000fea0003800000 */
[----:B-1----:R-:W4:Y:S02]  /*2a70*/  LDG.E.U8 R169, desc[UR36][R176.64+0x10] ;  /* 0x00001024b0a97981 */ /* 0x002f24000c1e1100 */
[----:B----4-:R-:W-:-:S05]  /*2a80*/  PRMT R171, R169, 0x8880, RZ ;  /* 0x00008880a9ab7816 */ /* 0x010fca00000000ff */
[----:B------:R-:W-:-:S07]  /*2a90*/  IMAD R171, R171, R170, RZ ;  /* 0x000000aaabab7224 */ /* 0x000fce00078e02ff */
.L_x_47:
[----:B------:R-:W-:Y:S05]  /*2aa0*/  BSYNC B1 ;  /* 0x0000000000017941 */ /* 0x000fea0003800000 */
.L_x_46:
        /* <DEDUP_REMOVED lines=12> */
.L_x_49:
[----:B------:R-:W-:Y:S05]  /*2b70*/  BSYNC B1 ;  /* 0x0000000000017941 */ /* 0x000fea0003800000 */
.L_x_48:
        /* <DEDUP_REMOVED lines=10> */
.L_x_51:
[----:B------:R-:W-:Y:S05]  /*2c20*/  BSYNC B1 ;  /* 0x0000000000017941 */ /* 0x000fea0003800000 */
.L_x_50:
[----:B------:R-:W-:Y:S01]  /*2c30*/  @!P2 IMAD R125, R130, R168, R171 ;  /* 0x000000a8827da224 */ /* 0x000fe200078e02ab */
[----:B------:R-:W-:Y:S01]  /*2c40*/  BSSY B1, `(.L_x_52) ;  /* 0x000000a000017945 */ /* 0x000fe20003800000 */
[C---:B------:R-:W-:Y:S02]  /*2c50*/  ISETP.LT.OR P5, PT, R0.reuse, 0x19, !P0 ;  /* 0x000000190000780c */ /* 0x040fe400047a1670 */
[----:B------:R-:W-:Y:S01]  /*2c60*/  ISETP.LT.OR P3, PT, R0, 0x19, !P1 ;  /* 0x000000190000780c */ /* 0x000fe20004f61670 */
[----:B------:R3:W-:Y:S01]  /*2c70*/  @!P2 STG.E.U8 desc[UR36][R122.64+0x10], R125 ;  /* 0x0000107d7a00a986 */ /* 0x0007e2000c101124 */
[----:B--2---:R-:W-:-:S04]  /*2c80*/  @!P4 IADD3 R120, P2, R174, UR41, RZ ;  /* 0x00000029ae78cc10 */ /* 0x004fc8000ff5e0ff */
[----:B------:R-:W-:Y:S01]  /*2c90*/  @!P4 IADD3.X R121, R175, UR40, RZ, P2, !PT ;  /* 0x00000028af79cc10 */ /* 0x000fe200097fe4ff */
[----:B------:R-:W-:Y:S08]  /*2ca0*/  @P4 BRA `(.L_x_53) ;  /* 0x00000000000c4947 */ /* 0x000ff00003800000 */
[----:B-1----:R-:W2:Y:S02]  /*2cb0*/  LDG.E.U8 R169, desc[UR36][R172.64+0x11] ;  /* 0x00001124aca97981 */ /* 0x002ea4000c1e1100 */
[----:B--2---:R-:W-:-:S05]  /*2cc0*/  PRMT R171, R169, 0x8880, RZ ;  /* 0x00008880a9ab7816 */ /* 0x004fca00000000ff */
[----:B------:R-:W-:-:S07]  /*2cd0*/  IMAD R171, R171, R170, RZ ;  /* 0x000000aaabab7224 */ /* 0x000fce00078e02ff */
.L_x_53:
[----:B------:R-:W-:Y:S05]  /*2ce0*/  BSYNC B1 ;  /* 0x0000000000017941 */ /* 0x000fea0003800000 */
.L_x_52:
[----:B------:R-:W-:Y:S01]  /*2cf0*/  @!P4 IMAD R131, R131, R168, R171 ;  /* 0x000000a88383c224 */ /* 0x000fe200078e02ab */
[----:B------:R-:W-:Y:S04]  /*2d00*/  BSSY B1, `(.L_x_54) ;  /* 0x0000006000017945 */ /* 0x000fe80003800000 */
[----:B------:R2:W-:Y:S01]  /*2d10*/  @!P4 STG.E.U8 desc[UR36][R120.64+0x11], R131 ;  /* 0x000011837800c986 */ /* 0x0005e2000c101124 */
[----:B------:R-:W-:Y:S05]  /*2d20*/  @P5 BRA `(.L_x_55) ;  /* 0x00000000000c5947 */ /* 0x000fea0003800000 */
[----:B-1----:R-:W4:Y:S02]  /*2d30*/  LDG.E.U8 R169, desc[UR36][R176.64+0x18] ;  /* 0x00001824b0a97981 */ /* 0x002f24000c1e1100 */
[----:B----4-:R-:W-:-:S05]  /*2d40*/  PRMT R171, R169, 0x8880, RZ ;  /* 0x00008880a9ab7816 */ /* 0x010fca00000000ff */
[----:B------:R-:W-:-:S07]  /*2d50*/  IMAD R171, R171, R170, RZ ;  /* 0x000000aaabab7224 */ /* 0x000fce00078e02ff */
.L_x_55:
[----:B------:R-:W-:Y:S05]  /*2d60*/  BSYNC B1 ;  /* 0x0000000000017941 */ /* 0x000fea0003800000 */
.L_x_54:
[----:B------:R-:W-:Y:S01]  /*2d70*/  ISETP.LT.OR P2, PT, R0, 0x1a, !P0 ;  /* 0x0000001a0000780c */ /* 0x000fe20004741670 */
[----:B---3--:R-:W-:Y:S01]  /*2d80*/  @!P5 IMAD R125, R132, R168, R171 ;  /* 0x000000a8847dd224 */ /* 0x008fe200078e02ab */
[----:B------:R-:W-:Y:S01]  /*2d90*/  BSSY B1, `(.L_x_56) ;  /* 0x000000a000017945 */ /* 0x000fe20003800000 */
[----:B--2---:R-:W-:Y:S01]  /*2da0*/  @!P5 IMAD.MOV.U32 R120, RZ, RZ, R174 ;  /* 0x000000ffff78d224 */ /* 0x004fe200078e00ae */
        /* <DEDUP_REMOVED lines=8> */
.L_x_57:
[----:B------:R-:W-:Y:S05]  /*2e30*/  BSYNC B1 ;  /* 0x0000000000017941 */ /* 0x000fea0003800000 */
.L_x_56:
        /* <DEDUP_REMOVED lines=10> */
.L_x_59:
[----:B------:R-:W-:Y:S05]  /*2ee0*/  BSYNC B1 ;  /* 0x0000000000017941 */ /* 0x000fea0003800000 */
.L_x_58:
        /* <DEDUP_REMOVED lines=11> */
.L_x_61:
[----:B------:R-:W-:Y:S05]  /*2fa0*/  BSYNC B1 ;  /* 0x0000000000017941 */ /* 0x000fea0003800000 */
.L_x_60:
[----:B------:R-:W-:Y:S01]  /*2fb0*/  @!P4 IMAD R135, R135, R168, R171 ;  /* 0x000000a88787c224 */ /* 0x000fe200078e02ab */
[----:B------:R-:W-:Y:S04]  /*2fc0*/  BSSY B1, `(.L_x_62) ;  /* 0x0000006000017945 */ /* 0x000fe80003800000 */
[----:B------:R2:W-:Y:S01]  /*2fd0*/  @!P4 STG.E.U8 desc[UR36][R120.64+0x19], R135 ;  /* 0x000019877800c986 */ /* 0x0005e2000c101124 */
[----:B------:R-:W-:Y:S05]  /*2fe0*/  @P5 BRA `(.L_x_63) ;  /* 0x00000000000c5947 */ /* 0x000fea0003800000 */
[----:B-1----:R-:W4:Y:S02]  /*2ff0*/  LDG.E.U8 R169, desc[UR36][R176.64+0x20] ;  /* 0x00002024b0a97981 */ /* 0x002f24000c1e1100 */
[----:B----4-:R-:W-:-:S05]  /*3000*/  PRMT R171, R169, 0x8880, RZ ;  /* 0x00008880a9ab7816 */ /* 0x010fca00000000ff */
[----:B------:R-:W-:-:S07]  /*3010*/  IMAD R171, R171, R170, RZ ;  /* 0x000000aaabab7224 */ /* 0x000fce00078e02ff */
.L_x_63:
[----:B------:R-:W-:Y:S05]  /*3020*/  BSYNC B1 ;  /* 0x0000000000017941 */ /* 0x000fea0003800000 */
.L_x_62:
        /* <DEDUP_REMOVED lines=12> */
.L_x_65:
[----:B------:R-:W-:Y:S05]  /*30f0*/  BSYNC B1 ;  /* 0x0000000000017941 */ /* 0x000fea0003800000 */
.L_x_64:
        /* <DEDUP_REMOVED lines=10> */
.L_x_67:
[----:B------:R-:W-:Y:S05]  /*31a0*/  BSYNC B1 ;  /* 0x0000000000017941 */ /* 0x000fea0003800000 */
.L_x_66:
        /* <DEDUP_REMOVED lines=11> */
.L_x_69:
[----:B------:R-:W-:Y:S05]  /*3260*/  BSYNC B1 ;  /* 0x0000000000017941 */ /* 0x000fea0003800000 */
.L_x_68:
[----:B------:R-:W-:Y:S01]  /*3270*/  @!P4 IMAD R139, R139, R168, R171 ;  /* 0x000000a88b8bc224 */ /* 0x000fe200078e02ab */
[----:B------:R-:W-:Y:S04]  /*3280*/  BSSY B1, `(.L_x_70) ;  /* 0x0000006000017945 */ /* 0x000fe80003800000 */
[----:B------:R2:W-:Y:S01]  /*3290*/  @!P4 STG.E.U8 desc[UR36][R120.64+0x21], R139 ;  /* 0x0000218b7800c986 */ /* 0x0005e2000c101124 */
[----:B------:R-:W-:Y:S05]  /*32a0*/  @P5 BRA `(.L_x_71) ;  /* 0x00000000000c5947 */ /* 0x000fea0003800000 */
[----:B-1----:R-:W4:Y:S02]  /*32b0*/  LDG.E.U8 R169, desc[UR36][R176.64+0x28] ;  /* 0x00002824b0a97981 */ /* 0x002f24000c1e1100 */
[----:B----4-:R-:W-:-:S05]  /*32c0*/  PRMT R171, R169, 0x8880, RZ ;  /* 0x00008880a9ab7816 */ /* 0x010fca00000000ff */
[----:B------:R-:W-:-:S07]  /*32d0*/  IMAD R171, R171, R170, RZ ;  /* 0x000000aaabab7224 */ /* 0x000fce00078e02ff */
.L_x_71:
[----:B------:R-:W-:Y:S05]  /*32e0*/  BSYNC B1 ;  /* 0x0000000000017941 */ /* 0x000fea0003800000 */
.L_x_70:
        /* <DEDUP_REMOVED lines=12> */
.L_x_73:
[----:B------:R-:W-:Y:S05]  /*33b0*/  BSYNC B1 ;  /* 0x0000000000017941 */ /* 0x000fea0003800000 */
.L_x_72:
        /* <DEDUP_REMOVED lines=10> */
.L_x_75:
[----:B------:R-:W-:Y:S05]  /*3460*/  BSYNC B1 ;  /* 0x0000000000017941 */ /* 0x000fea0003800000 */
.L_x_74:
        /* <DEDUP_REMOVED lines=11> */
.L_x_77:
[----:B------:R-:W-:Y:S05]  /*3520*/  BSYNC B1 ;  /* 0x0000000000017941 */ /* 0x000fea0003800000 */
.L_x_76:
[----:B------:R-:W-:Y:S01]  /*3530*/  @!P4 IMAD R143, R143, R168, R171 ;  /* 0x000000a88f8fc224 */ /* 0x000fe200078e02ab */
[----:B------:R-:W-:Y:S04]  /*3540*/  BSSY B1, `(.L_x_78) ;  /* 0x0000006000017945 */ /* 0x000fe80003800000 */
[----:B------:R2:W-:Y:S01]  /*3550*/  @!P4 STG.E.U8 desc[UR36][R120.64+0x29], R143 ;  /* 0x0000298f7800c986 */ /* 0x0005e2000c101124 */
[----:B------:R-:W-:Y:S05]  /*3560*/  @P5 BRA `(.L_x_79) ;  /* 0x00000000000c5947 */ /* 0x000fea0003800000 */
[----:B-1----:R-:W4:Y:S02]  /*3570*/  LDG.E.U8 R169, desc[UR36][R176.64+0x30] ;  /* 0x00003024b0a97981 */ /* 0x002f24000c1e1100 */
[----:B----4-:R-:W-:-:S05]  /*3580*/  PRMT R171, R169, 0x8880, RZ ;  /* 0x00008880a9ab7816 */ /* 0x010fca00000000ff */
[----:B------:R-:W-:-:S07]  /*3590*/  IMAD R171, R171, R170, RZ ;  /* 0x000000aaabab7224 */ /* 0x000fce00078e02ff */
.L_x_79:
[----:B------:R-:W-:Y:S05]  /*35a0*/  BSYNC B1 ;  /* 0x0000000000017941 */ /* 0x000fea0003800000 */
.L_x_78:
        /* <DEDUP_REMOVED lines=12> */
.L_x_81:
[----:B------:R-:W-:Y:S05]  /*3670*/  BSYNC B1 ;  /* 0x0000000000017941 */ /* 0x000fea0003800000 */
.L_x_80:
        /* <DEDUP_REMOVED lines=10> */
.L_x_83:
[----:B------:R-:W-:Y:S05]  /*3720*/  BSYNC B1 ;  /* 0x0000000000017941 */ /* 0x000fea0003800000 */
.L_x_82:
        /* <DEDUP_REMOVED lines=11> */
.L_x_85:
[----:B------:R-:W-:Y:S05]  /*37e0*/  BSYNC B1 ;  /* 0x0000000000017941 */ /* 0x000fea0003800000 */
.L_x_84:
[----:B------:R-:W-:Y:S01]  /*37f0*/  @!P4 IMAD R147, R147, R168, R171 ;  /* 0x000000a89393c224 */ /* 0x000fe200078e02ab */
[----:B------:R-:W-:Y:S04]  /*3800*/  BSSY B1, `(.L_x_86) ;  /* 0x0000006000017945 */ /* 0x000fe80003800000 */
[----:B------:R2:W-:Y:S01]  /*3810*/  @!P4 STG.E.U8 desc[UR36][R120.64+0x31], R147 ;  /* 0x000031937800c986 */ /* 0x0005e2000c101124 */
[----:B------:R-:W-:Y:S05]  /*3820*/  @P5 BRA `(.L_x_87) ;  /* 0x00000000000c5947 */ /* 0x000fea0003800000 */
[----:B-1----:R-:W4:Y:S02]  /*3830*/  LDG.E.U8 R169, desc[UR36][R176.64+0x38] ;  /* 0x00003824b0a97981 */ /* 0x002f24000c1e1100 */
[----:B----4-:R-:W-:-:S05]  /*3840*/  PRMT R171, R169, 0x8880, RZ ;  /* 0x00008880a9ab7816 */ /* 0x010fca00000000ff */
[----:B------:R-:W-:-:S07]  /*3850*/  IMAD R171, R171, R170, RZ ;  /* 0x000000aaabab7224 */ /* 0x000fce00078e02ff */
.L_x_87:
[----:B------:R-:W-:Y:S05]  /*3860*/  BSYNC B1 ;  /* 0x0000000000017941 */ /* 0x000fea0003800000 */
.L_x_86:
        /* <DEDUP_REMOVED lines=12> */
.L_x_89:
[----:B------:R-:W-:Y:S05]  /*3930*/  BSYNC B1 ;  /* 0x0000000000017941 */ /* 0x000fea0003800000 */
.L_x_88:
        /* <DEDUP_REMOVED lines=10> */
.L_x_91:
[----:B------:R-:W-:Y:S05]  /*39e0*/  BSYNC B1 ;  /* 0x0000000000017941 */ /* 0x000fea0003800000 */
.L_x_90:
        /* <DEDUP_REMOVED lines=11> */
.L_x_93:
[----:B------:R-:W-:Y:S05]  /*3aa0*/  BSYNC B1 ;  /* 0x0000000000017941 */ /* 0x000fea0003800000 */
.L_x_92:
[----:B------:R-:W-:Y:S01]  /*3ab0*/  @!P4 IMAD R151, R151, R168, R171 ;  /* 0x000000a89797c224 */ /* 0x000fe200078e02ab */
[----:B------:R-:W-:Y:S04]  /*3ac0*/  BSSY B1, `(.L_x_94) ;  /* 0x0000006000017945 */ /* 0x000fe80003800000 */
[----:B------:R2:W-:Y:S01]  /*3ad0*/  @!P4 STG.E.U8 desc[UR36][R120.64+0x39], R151 ;  /* 0x000039977800c986 */ /* 0x0005e2000c101124 */
[----:B------:R-:W-:Y:S05]  /*3ae0*/  @P5 BRA `(.L_x_95) ;  /* 0x00000000000c5947 */ /* 0x000fea0003800000 */
[----:B-1----:R-:W4:Y:S02]  /*3af0*/  LDG.E.U8 R169, desc[UR36][R176.64+0x40] ;  /* 0x00004024b0a97981 */ /* 0x002f24000c1e1100 */
[----:B----4-:R-:W-:-:S05]  /*3b00*/  PRMT R171, R169, 0x8880, RZ ;  /* 0x00008880a9ab7816 */ /* 0x010fca00000000ff */
[----:B------:R-:W-:-:S07]  /*3b10*/  IMAD R171, R171, R170, RZ ;  /* 0x000000aaabab7224 */ /* 0x000fce00078e02ff */
.L_x_95:
[----:B------:R-:W-:Y:S05]  /*3b20*/  BSYNC B1 ;  /* 0x0000000000017941 */ /* 0x000fea0003800000 */
.L_x_94:
        /* <DEDUP_REMOVED lines=12> */
.L_x_97:
[----:B------:R-:W-:Y:S05]  /*3bf0*/  BSYNC B1 ;  /* 0x0000000000017941 */ /* 0x000fea0003800000 */
.L_x_96:
        /* <DEDUP_REMOVED lines=10> */
.L_x_99:
[----:B------:R-:W-:Y:S05]  /*3ca0*/  BSYNC B1 ;  /* 0x0000000000017941 */ /* 0x000fea0003800000 */
.L_x_98:
        /* <DEDUP_REMOVED lines=11> */
.L_x_101:
[----:B------:R-:W-:Y:S05]  /*3d60*/  BSYNC B1 ;  /* 0x0000000000017941 */ /* 0x000fea0003800000 */
.L_x_100:
[----:B------:R-:W-:Y:S01]  /*3d70*/  @!P4 IMAD R155, R155, R168, R171 ;  /* 0x000000a89b9bc224 */ /* 0x000fe200078e02ab */
[----:B------:R-:W-:Y:S04]  /*3d80*/  BSSY B1, `(.L_x_102) ;  /* 0x0000006000017945 */ /* 0x000fe80003800000 */
[----:B------:R2:W-:Y:S01]  /*3d90*/  @!P4 STG.E.U8 desc[UR36][R120.64+0x41], R155 ;  /* 0x0000419b7800c986 */ /* 0x0005e2000c101124 */
[----:B------:R-:W-:Y:S05]  /*3da0*/  @P5 BRA `(.L_x_103) ;  /* 0x00000000000c5947 */ /* 0x000fea0003800000 */
[----:B-1----:R-:W4:Y:S02]  /*3db0*/  LDG.E.U8 R169, desc[UR36][R176.64+0x48] ;  /* 0x00004824b0a97981 */ /* 0x002f24000c1e1100 */
[----:B----4-:R-:W-:-:S05]  /*3dc0*/  PRMT R171, R169, 0x8880, RZ ;  /* 0x00008880a9ab7816 */ /* 0x010fca00000000ff */
[----:B------:R-:W-:-:S07]  /*3dd0*/  IMAD R171, R171, R170, RZ ;  /* 0x000000aaabab7224 */ /* 0x000fce00078e02ff */
.L_x_103:
[----:B------:R-:W-:Y:S05]  /*3de0*/  BSYNC B1 ;  /* 0x0000000000017941 */ /* 0x000fea0003800000 */
.L_x_102:
        /* <DEDUP_REMOVED lines=12> */
.L_x_105:
[----:B------:R-:W-:Y:S05]  /*3eb0*/  BSYNC B1 ;  /* 0x0000000000017941 */ /* 0x000fea0003800000 */
.L_x_104:
        /* <DEDUP_REMOVED lines=10> */
.L_x_107:
[----:B------:R-:W-:Y:S05]  /*3f60*/  BSYNC B1 ;  /* 0x0000000000017941 */ /* 0x000fea0003800000 */
.L_x_106:
        /* <DEDUP_REMOVED lines=11> */
.L_x_109:
[----:B------:R-:W-:Y:S05]  /*4020*/  BSYNC B1 ;  /* 0x0000000000017941 */ /* 0x000fea0003800000 */
.L_x_108:
[----:B------:R-:W-:Y:S01]  /*4030*/  @!P2 IMAD R159, R159, R168, R171 ;  /* 0x000000a89f9fa224 */ /* 0x000fe200078e02ab */
[----:B------:R-:W-:Y:S04]  /*4040*/  BSSY B1, `(.L_x_110) ;  /* 0x0000006000017945 */ /* 0x000fe80003800000 */
[----:B------:R2:W-:Y:S01]  /*4050*/  @!P2 STG.E.U8 desc[UR36][R120.64+0x49], R159 ;  /* 0x0000499f7800a986 */ /* 0x0005e2000c101124 */
[----:B------:R-:W-:Y:S05]  /*4060*/  @P5 BRA `(.L_x_111) ;  /* 0x00000000000c5947 */ /* 0x000fea0003800000 */
[----:B-1----:R-:W4:Y:S02]  /*4070*/  LDG.E.U8 R169, desc[UR36][R176.64+0x50] ;  /* 0x00005024b0a97981 */ /* 0x002f24000c1e1100 */
[----:B----4-:R-:W-:-:S05]  /*4080*/  PRMT R171, R169, 0x8880, RZ ;  /* 0x00008880a9ab7816 */ /* 0x010fca00000000ff */
[----:B------:R-:W-:-:S07]  /*4090*/  IMAD R171, R171, R170, RZ ;  /* 0x000000aaabab7224 */ /* 0x000fce00078e02ff */
.L_x_111:
[----:B------:R-:W-:Y:S05]  /*40a0*/  BSYNC B1 ;  /* 0x0000000000017941 */ /* 0x000fea0003800000 */
.L_x_110:
        /* <DEDUP_REMOVED lines=12> */
.L_x_113:
[----:B------:R-:W-:Y:S05]  /*4170*/  BSYNC B1 ;  /* 0x0000000000017941 */ /* 0x000fea0003800000 */
.L_x_112:
        /* <DEDUP_REMOVED lines=10> */
.L_x_115:
[----:B------:R-:W-:Y:S05]  /*4220*/  BSYNC B1 ;  /* 0x0000000000017941 */ /* 0x000fea0003800000 */
.L_x_114:
[----:B------:R-:W-:Y:S01]  /*4230*/  @!P4 IMAD R125, R162, R168, R171 ;  /* 0x000000a8a27dc224 */ /* 0x000fe200078e02ab */
[----:B--2---:R-:W-:Y:S01]  /*4240*/  @!P2 IADD3 R120, P5, R174, UR41, RZ ;  /* 0x00000029ae78ac10 */ /* 0x004fe2000ffbe0ff */
[----:B------:R-:W-:Y:S01]  /*4250*/  BSSY B1, `(.L_x_116) ;  /* 0x000000c000017945 */ /* 0x000fe20003800000 */
[----:B------:R-:W-:Y:S02]  /*4260*/  IADD3 R127, P3, R21, 0x80, RZ ;  /* 0x00000080157f7810 */ /* 0x000fe40007f7e0ff */
[----:B------:R2:W-:Y:S01]  /*4270*/  @!P4 STG.E.U8 desc[UR36][R122.64+0x50], R125 ;  /* 0x0000507d7a00c986 */ /* 0x0005e2000c101124 */
[----:B------:R-:W-:Y:S02]  /*4280*/  @!P2 IADD3.X R121, R175, UR40, RZ, P5, !PT ;  /* 0x00000028af79ac10 */ /* 0x000fe4000affe4ff */
[C---:B------:R-:W-:Y:S02]  /*4290*/  ISETP.LT.OR P4, PT, R0.reuse, 0x59, !P0 ;  /* 0x000000590000780c */ /* 0x040fe40004781670 */
[----:B------:R-:W-:-:S02]  /*42a0*/  ISETP.LT.OR P5, PT, R0, 0x59, !P1 ;  /* 0x000000590000780c */ /* 0x000fc40004fa1670 */
[C---:B------:R-:W-:Y:S02]  /*42b0*/  ISETP.LT.OR P0, PT, R0.reuse, 0x5a, !P0 ;  /* 0x0000005a0000780c */ /* 0x040fe40004701670 */
[----:B------:R-:W-:Y:S01]  /*42c0*/  ISETP.LT.OR P1, PT, R0, 0x5a, !P1 ;  /* 0x0000005a0000780c */ /* 0x000fe20004f21670 */
[----:B------:R-:W-:-:S12]  /*42d0*/  @P2 BRA `(.L_x_117) ;  /* 0x00000000000c2947 */ /* 0x000fd80003800000 */
[----:B-1----:R-:W3:Y:S02]  /*42e0*/  LDG.E.U8 R169, desc[UR36][R172.64+0x51] ;  /* 0x00005124aca97981 */ /* 0x002ee4000c1e1100 */
[----:B---3--:R-:W-:-:S05]  /*42f0*/  PRMT R171, R169, 0x8880, RZ ;  /* 0x00008880a9ab7816 */ /* 0x008fca00000000ff */
[----:B------:R-:W-:-:S07]  /*4300*/  IMAD R171, R171, R170, RZ ;  /* 0x000000aaabab7224 */ /* 0x000fce00078e02ff */
.L_x_117:
[----:B------:R-:W-:Y:S05]  /*4310*/  BSYNC B1 ;  /* 0x0000000000017941 */ /* 0x000fea0003800000 */
.L_x_116:
[----:B------:R-:W-:Y:S01]  /*4320*/  @!P2 IMAD R163, R163, R168, R171 ;  /* 0x000000a8a3a3a224 */ /* 0x000fe200078e02ab */
[----:B------:R-:W-:Y:S04]  /*4330*/  BSSY B1, `(.L_x_118) ;  /* 0x0000006000017945 */ /* 0x000fe80003800000 */
[----:B------:R3:W-:Y:S01]  /*4340*/  @!P2 STG.E.U8 desc[UR36][R120.64+0x51], R163 ;  /* 0x000051a37800a986 */ /* 0x0007e2000c101124 */
[----:B------:R-:W-:Y:S05]  /*4350*/  @P4 BRA `(.L_x_119) ;  /* 0x00000000000c4947 */ /* 0x000fea0003800000 */
[----:B-1----:R-:W4:Y:S02]  /*4360*/  LDG.E.U8 R169, desc[UR36][R176.64+0x58] ;  /* 0x00005824b0a97981 */ /* 0x002f24000c1e1100 */
[----:B----4-:R-:W-:-:S05]  /*4370*/  PRMT R171, R169, 0x8880, RZ ;  /* 0x00008880a9ab7816 */ /* 0x010fca00000000ff */
[----:B------:R-:W-:-:S07]  /*4380*/  IMAD R171, R171, R170, RZ ;  /* 0x000000aaabab7224 */ /* 0x000fce00078e02ff */
.L_x_119:
[----:B------:R-:W-:Y:S05]  /*4390*/  BSYNC B1 ;  /* 0x0000000000017941 */ /* 0x000fea0003800000 */
.L_x_118:
[----:B--2---:R-:W-:Y:S01]  /*43a0*/  @!P4 IMAD R123, R164, R168, R171 ;  /* 0x000000a8a47bc224 */ /* 0x004fe200078e02ab */
[----:B------:R-:W-:Y:S01]  /*43b0*/  BSSY B1, `(.L_x_120) ;  /* 0x0000008000017945 */ /* 0x000fe20003800000 */
[----:B---3--:R-:W-:Y:S02]  /*43c0*/  @!P4 IMAD.MOV.U32 R120, RZ, RZ, R174 ;  /* 0x000000ffff78c224 */ /* 0x008fe400078e00ae */
[----:B------:R-:W-:-:S05]  /*43d0*/  @!P4 IMAD.MOV.U32 R121, RZ, RZ, R175 ;  /* 0x000000ffff79c224 */ /* 0x000fca00078e00af */
[----:B------:R2:W-:Y:S01]  /*43e0*/  @!P4 STG.E.U8 desc[UR36][R120.64+0x58], R123 ;  /* 0x0000587b7800c986 */ /* 0x0005e2000c101124 */
[----:B------:R-:W-:Y:S05]  /*43f0*/  @P0 BRA `(.L_x_121) ;  /* 0x00000000000c0947 */ /* 0x000fea0003800000 */
[----:B-1----:R-:W3:Y:S02]  /*4400*/  LDG.E.U8 R169, desc[UR36][R176.64+0x59] ;  /* 0x00005924b0a97981 */ /* 0x002ee4000c1e1100 */
[----:B---3--:R-:W-:-:S05]  /*4410*/  PRMT R171, R169, 0x8880, RZ ;  /* 0x00008880a9ab7816 */ /* 0x008fca00000000ff */
[----:B------:R-:W-:-:S07]  /*4420*/  IMAD R171, R171, R170, RZ ;  /* 0x000000aaabab7224 */ /* 0x000fce00078e02ff */
.L_x_121:
[----:B------:R-:W-:Y:S05]  /*4430*/  BSYNC B1 ;  /* 0x0000000000017941 */ /* 0x000fea0003800000 */
.L_x_120:
[----:B--2---:R-:W-:Y:S01]  /*4440*/  IMAD.X R121, RZ, RZ, R9, P3 ;  /* 0x000000ffff797224 */ /* 0x004fe200018e0609 */
[C---:B------:R-:W-:Y:S01]  /*4450*/  @!P5 IADD3 R122, P2, R174.reuse, UR41, RZ ;  /* 0x00000029ae7adc10 */ /* 0x040fe2000ff5e0ff */
[----:B------:R-:W-:Y:S01]  /*4460*/  @!P0 IMAD R165, R165, R168, R171 ;  /* 0x000000a8a5a58224 */ /* 0x000fe200078e02ab */
[----:B------:R-:W-:Y:S01]  /*4470*/  BSSY B1, `(.L_x_122) ;  /* 0x000000b000017945 */ /* 0x000fe20003800000 */
[----:B------:R-:W-:Y:S01]  /*4480*/  IMAD R20, R121, R10, RZ ;  /* 0x0000000a79147224 */ /* 0x000fe200078e02ff */
[----:B------:R-:W-:Y:S01]  /*4490*/  @!P1 IADD3 R126, P3, R174, UR41, RZ ;  /* 0x00000029ae7e9c10 */ /* 0x000fe2000ff7e0ff */
[----:B------:R-:W-:Y:S01]  /*44a0*/  @!P0 IMAD.MOV.U32 R120, RZ, RZ, R174 ;  /* 0x000000ffff788224 */ /* 0x000fe200078e00ae */
[----:B------:R-:W-:Y:S01]  /*44b0*/  @!P5 IADD3.X R123, R175, UR40, RZ, P2, !PT ;  /* 0x00000028af7bdc10 */ /* 0x000fe200097fe4ff */
[----:B------:R-:W-:-:S05]  /*44c0*/  @!P0 IMAD.MOV.U32 R121, RZ, RZ, R175 ;  /* 0x000000ffff798224 */ /* 0x000fca00078e00af */
[----:B------:R2:W-:Y:S01]  /*44d0*/  @!P0 STG.E.U8 desc[UR36][R120.64+0x59], R165 ;  /* 0x000059a578008986 */ /* 0x0005e2000c101124 */
[----:B------:R-:W-:Y:S05]  /*44e0*/  @P5 BRA `(.L_x_123) ;  /* 0x00000000000c5947 */ /* 0x000fea0003800000 */
[----:B-1----:R-:W3:Y:S02]  /*44f0*/  LDG.E.U8 R169, desc[UR36][R172.64+0x58] ;  /* 0x00005824aca97981 */ /* 0x002ee4000c1e1100 */
[----:B---3--:R-:W-:-:S05]  /*4500*/  PRMT R171, R169, 0x8880, RZ ;  /* 0x00008880a9ab7816 */ /* 0x008fca00000000ff */
[----:B------:R-:W-:-:S07]  /*4510*/  IMAD R171, R171, R170, RZ ;  /* 0x000000aaabab7224 */ /* 0x000fce00078e02ff */
.L_x_123:
[----:B------:R-:W-:Y:S05]  /*4520*/  BSYNC B1 ;  /* 0x0000000000017941 */ /* 0x000fea0003800000 */
.L_x_122:
[----:B------:R-:W-:Y:S01]  /*4530*/  @!P5 IMAD R129, R166, R168, R171 ;  /* 0x000000a8a681d224 */ /* 0x000fe200078e02ab */
[----:B------:R-:W-:Y:S01]  /*4540*/  BSSY B1, `(.L_x_124) ;  /* 0x0000009000017945 */ /* 0x000fe20003800000 */
[C---:B------:R-:W-:Y:S02]  /*4550*/  IMAD R131, R127.reuse, R11, R20 ;  /* 0x0000000b7f837224 */ /* 0x040fe400078e0214 */
[CC--:B------:R-:W-:Y:S01]  /*4560*/  IMAD.WIDE.U32 R124, R127.reuse, R10.reuse, R18 ;  /* 0x0000000a7f7c7225 */ /* 0x0c0fe200078e0012 */
[----:B------:R3:W-:Y:S03]  /*4570*/  @!P5 STG.E.U8 desc[UR36][R122.64+0x58], R129 ;  /* 0x000058817a00d986 */ /* 0x0007e6000c101124 */
[----:B--2---:R-:W-:Y:S01]  /*4580*/  IMAD.WIDE.U32 R120, R127, R10, R12 ;  /* 0x0000000a7f787225 */ /* 0x004fe200078e000c */
[----:B------:R-:W-:Y:S06]  /*4590*/  @P1 BRA `(.L_x_125) ;  /* 0x00000000000c1947 */ /* 0x000fec0003800000 */
[----:B-1----:R-:W2:Y:S02]  /*45a0*/  LDG.E.U8 R169, desc[UR36][R172.64+0x59] ;  /* 0x00005924aca97981 */ /* 0x002ea4000c1e1100 */
[----:B--2---:R-:W-:-:S05]  /*45b0*/  PRMT R171, R169, 0x8880, RZ ;  /* 0x00008880a9ab7816 */ /* 0x004fca00000000ff */
[----:B------:R-:W-:-:S07]  /*45c0*/  IMAD R171, R171, R170, RZ ;  /* 0x000000aaabab7224 */ /* 0x000fce00078e02ff */
.L_x_125:
[----:B------:R-:W-:Y:S05]  /*45d0*/  BSYNC B1 ;  /* 0x0000000000017941 */ /* 0x000fea0003800000 */
.L_x_124:
[----:B------:R-:W-:Y:S01]  /*45e0*/  @!P1 IMAD R167, R167, R168, R171 ;  /* 0x000000a8a7a79224 */ /* 0x000fe200078e02ab */
[----:B------:R-:W-:Y:S01]  /*45f0*/  @!P1 IADD3.X R127, R175, UR40, RZ, P3, !PT ;  /* 0x00000028af7f9c10 */ /* 0x000fe20009ffe4ff */
[----:B------:R-:W-:Y:S01]  /*4600*/  IMAD.IADD R20, R131, 0x1, R125 ;  /* 0x0000000183147824 */ /* 0x000fe200078e027d */
[----:B------:R-:W-:Y:S01]  /*4610*/  ISETP.GE.AND P4, PT, R3, 0x81, PT ;  /* 0x000000810300780c */ /* 0x000fe20003f86270 */
[----:B------:R-:W-:Y:S01]  /*4620*/  BSSY B1, `(.L_x_126) ;  /* 0x0000011000017945 */ /* 0x000fe20003800000 */
[-C--:B---3--:R-:W-:Y:S01]  /*4630*/  IADD3 R122, P0, R120, R6.reuse, RZ ;  /* 0x00000006787a7210 */ /* 0x088fe20007f1e0ff */
[----:B------:R2:W-:Y:S01]  /*4640*/  @!P1 STG.E.U8 desc[UR36][R126.64+0x59], R167 ;  /* 0x000059a77e009986 */ /* 0x0005e2000c101124 */
[----:B------:R-:W-:Y:S02]  /*4650*/  ISETP.LT.OR P1, PT, R0, 0x1, !P4 ;  /* 0x000000010000780c */ /* 0x000fe40006721670 */
[----:B------:R-:W-:Y:S02]  /*4660*/  IADD3 R120, P2, P3, R14, R6, R124 ;  /* 0x000000060e787210 */ /* 0x000fe40007b5e07c */
[----:B------:R-:W-:-:S02]  /*4670*/  IADD3.X R123, R7, R121, R131, P0, !PT ;  /* 0x00000079077b7210 */ /* 0x000fc400007fe483 */
[C---:B------:R-:W-:Y:S02]  /*4680*/  LEA R124, P5, R4.reuse, R174, 0x7 ;  /* 0x000000ae047c7211 */ /* 0x040fe400078a38ff */
[----:B------:R-:W-:Y:S02]  /*4690*/  ISETP.GE.AND P0, PT, R3, 0x89, PT ;  /* 0x000000890300780c */ /* 0x000fe40003f06270 */
[----:B------:R-:W-:Y:S02]  /*46a0*/  IADD3.X R121, R13, R7, R20, P2, P3 ;  /* 0x000000070d797210 */ /* 0x000fe400017e6414 */
[----:B------:R-:W-:Y:S02]  /*46b0*/  LEA.HI.X R125, R4, R175, R5, 0x7, P5 ;  /* 0x000000af047d7211 */ /* 0x000fe400028f3c05 */
[C---:B------:R-:W-:Y:S02]  /*46c0*/  ISETP.LT.OR P3, PT, R0.reuse, 0x2, !P4 ;  /* 0x000000020000780c */ /* 0x040fe40006761670 */
[----:B------:R-:W-:-:S02]  /*46d0*/  ISETP.LT.OR P2, PT, R0, 0x1, !P0 ;  /* 0x000000010000780c */ /* 0x000fc40004741670 */
[----:B------:R-:W-:Y:S01]  /*46e0*/  ISETP.LT.OR P5, PT, R0, 0x2, !P0 ;  /* 0x000000020000780c */ /* 0x000fe200047a1670 */
[----:B--2---:R-:W-:-:S12]  /*46f0*/  @P1 BRA `(.L_x_127) ;  /* 0x00000000000c1947 */ /* 0x004fd80003800000 */
[----:B-1----:R-:W2:Y:S02]  /*4700*/  LDG.E.U8 R169, desc[UR36][R122.64] ;  /* 0x000000247aa97981 */ /* 0x002ea4000c1e1100 */
[----:B--2---:R-:W-:-:S05]  /*4710*/  PRMT R171, R169, 0x8880, RZ ;  /* 0x00008880a9ab7816 */ /* 0x004fca00000000ff */
[----:B------:R-:W-:-:S07]  /*4720*/  IMAD R171, R171, R170, RZ ;  /* 0x000000aaabab7224 */ /* 0x000fce00078e02ff */
.L_x_127:
[----:B------:R-:W-:Y:S05]  /*4730*/  BSYNC B1 ;  /* 0x0000000000017941 */ /* 0x000fea0003800000 */
.L_x_126:
[----:B------:R-:W-:Y:S01]  /*4740*/  @!P1 IMAD R127, R72, R168, R171 ;  /* 0x000000a8487f9224 */ /* 0x000fe200078e02ab */
[----:B------:R-:W-:Y:S04]  /*4750*/  BSSY B1, `(.L_x_128) ;  /* 0x0000006000017945 */ /* 0x000fe80003800000 */
[----:B------:R2:W-:Y:S01]  /*4760*/  @!P1 STG.E.U8 desc[UR36][R124.64], R127 ;  /* 0x0000007f7c009986 */ /* 0x0005e2000c101124 */
[----:B------:R-:W-:Y:S05]  /*4770*/  @P3 BRA `(.L_x_129) ;  /* 0x00000000000c3947 */ /* 0x000fea0003800000 */
[----:B-1----:R-:W3:Y:S02]  /*4780*/  LDG.E.U8 R169, desc[UR36][R122.64+0x1] ;  /* 0x000001247aa97981 */ /* 0x002ee4000c1e1100 */
[----:B---3--:R-:W-:-:S05]  /*4790*/  PRMT R171, R169, 0x8880, RZ ;  /* 0x00008880a9ab7816 */ /* 0x008fca00000000ff */
[----:B------:R-:W-:-:S07]  /*47a0*/  IMAD R171, R171, R170, RZ ;  /* 0x000000aaabab7224 */ /* 0x000fce00078e02ff */
.L_x_129:
[----:B------:R-:W-:Y:S05]  /*47b0*/  BSYNC B1 ;  /* 0x0000000000017941 */ /* 0x000fea0003800000 */
.L_x_128:
[----:B--2---:R-:W-:Y:S01]  /*47c0*/  @!P3 IMAD R127, R73, R168, R171 ;  /* 0x000000a8497fb224 */ /* 0x004fe200078e02ab */
[----:B------:R-:W-:Y:S01]  /*47d0*/  BSSY B1, `(.L_x_130) ;  /* 0x0000009000017945 */ /* 0x000fe20003800000 */
[----:B------:R-:W-:-:S03]  /*47e0*/  @!P5 IADD3 R126, P1, R124, UR41, RZ ;  /* 0x000000297c7edc10 */ /* 0x000fc6000ff3e0ff */
[----:B------:R2:W-:Y:S01]  /*47f0*/  @!P3 STG.E.U8 desc[UR36][R124.64+0x1], R127 ;  /* 0x0000017f7c00b986 */ /* 0x0005e2000c101124 */
[----:B------:R-:W-:-:S04]  /*4800*/  @!P2 IADD3 R72, P3, R124, UR41, RZ ;  /* 0x000000297c48ac10 */ /* 0x000fc8000ff7e0ff */
[----:B------:R-:W-:Y:S01]  /*4810*/  @!P2 IADD3.X R73, R125, UR40, RZ, P3, !PT ;  /* 0x000000287d49ac10 */ /* 0x000fe20009ffe4ff */
[----:B------:R-:W-:Y:S08]  /*4820*/  @P2 BRA `(.L_x_131) ;  /* 0x00000000000c2947 */ /* 0x000ff00003800000 */
[----:B-1----:R-:W3:Y:S02]  /*4830*/  LDG.E.U8 R169, desc[UR36][R120.64] ;  /* 0x0000002478a97981 */ /* 0x002ee4000c1e1100 */
[----:B---3--:R-:W-:-:S05]  /*4840*/  PRMT R171, R169, 0x8880, RZ ;  /* 0x00008880a9ab7816 */ /* 0x008fca00000000ff */
[----:B------:R-:W-:-:S07]  /*4850*/  IMAD R171, R171, R170, RZ ;  /* 0x000000aaabab7224 */ /* 0x000fce00078e02ff */
.L_x_131:
[----:B------:R-:W-:Y:S05]  /*4860*/  BSYNC B1 ;  /* 0x0000000000017941 */ /* 0x000fea0003800000 */
.L_x_130:
[----:B------:R-:W-:Y:S01]  /*4870*/  @!P2 IMAD R129, R74, R168, R171 ;  /* 0x000000a84a81a224 */ /* 0x000fe200078e02ab */
[----:B------:R-:W-:Y:S01]  /*4880*/  BSSY B1, `(.L_x_132) ;  /* 0x0000007000017945 */ /* 0x000fe20003800000 */
[----:B--2---:R-:W-:-:S03]  /*4890*/  @!P5 IADD3.X R127, R125, UR40, RZ, P1, !PT ;  /* 0x000000287d7fdc10 */ /* 0x004fc60008ffe4ff */
[----:B------:R2:W-:Y:S01]  /*48a0*/  @!P2 STG.E.U8 desc[UR36][R72.64], R129 ;  /* 0x000000814800a986 */ /* 0x0005e2000c101124 */
[----:B------:R-:W-:Y:S05]  /*48b0*/  @P5 BRA `(.L_x_133) ;  /* 0x00000000000c5947 */ /* 0x000fea0003800000 */
[----:B-1----:R-:W3:Y:S02]  /*48c0*/  LDG.E.U8 R169, desc[UR36][R120.64+0x1] ;  /* 0x0000012478a97981 */ /* 0x002ee4000c1e1100 */
[----:B---3--:R-:W-:-:S05]  /*48d0*/  PRMT R171, R169, 0x8880, RZ ;  /* 0x00008880a9ab7816 */ /* 0x008fca00000000ff */
[----:B------:R-:W-:-:S07]  /*48e0*/  IMAD R171, R171, R170, RZ ;  /* 0x000000aaabab7224 */ /* 0x000fce00078e02ff */
.L_x_133:
[----:B------:R-:W-:Y:S05]  /*48f0*/  BSYNC B1 ;  /* 0x0000000000017941 */ /* 0x000fea0003800000 */
.L_x_132:
[C---:B------:R-:W-:Y:S01]  /*4900*/  ISETP.LT.OR P3, PT, R0.reuse, 0x9, !P4 ;  /* 0x000000090000780c */ /* 0x040fe20006761670 */
[----:B------:R-:W-:Y:S01]  /*4910*/  @!P5 IMAD R75, R75, R168, R171 ;  /* 0x000000a84b4bd224 */ /* 0x000fe200078e02ab */
[----:B------:R-:W-:Y:S01]  /*4920*/  BSSY B1, `(.L_x_134) ;  /* 0x0000009000017945 */ /* 0x000fe20003800000 */
[C---:B------:R-:W-:Y:S02]  /*4930*/  ISETP.LT.OR P2, PT, R0.reuse, 0xa, !P4 ;  /* 0x0000000a0000780c */ /* 0x040fe40006741670 */
[C---:B------:R-:W-:Y:S01]  /*4940*/  ISETP.LT.OR P1, PT, R0.reuse, 0xa, !P0 ;  /* 0x0000000a0000780c */ /* 0x040fe20004721670 */
[----:B------:R3:W-:Y:S01]  /*4950*/  @!P5 STG.E.U8 desc[UR36][R126.64+0x1], R75 ;  /* 0x0000014b7e00d986 */ /* 0x0007e2000c101124 */
[----:B------:R-:W-:-:S06]  /*4960*/  ISETP.LT.OR P5, PT, R0, 0x9, !P0 ;  /* 0x000000090000780c */ /* 0x000fcc00047a1670 */
[----:B------:R-:W-:Y:S07]  /*4970*/  @P3 BRA `(.L_x_135) ;  /* 0x00000000000c3947 */ /* 0x000fee0003800000 */
[----:B-1----:R-:W4:Y:S02]  /*4980*/  LDG.E.U8 R169, desc[UR36][R122.64+0x8] ;  /* 0x000008247aa97981 */ /* 0x002f24000c1e1100 */
[----:B----4-:R-:W-:-:S05]  /*4990*/  PRMT R171, R169, 0x8880, RZ ;  /* 0x00008880a9ab7816 */ /* 0x010fca00000000ff */
[----:B------:R-:W-:-:S07]  /*49a0*/  IMAD R171, R171, R170, RZ ;  /* 0x000000aaabab7224 */ /* 0x000fce00078e02ff */
.L_x_135:
[----:B------:R-:W-:Y:S05]  /*49b0*/  BSYNC B1 ;  /* 0x0000000000017941 */ /* 0x000fea0003800000 */
.L_x_134:
[----:B---3--:R-:W-:Y:S01]  /*49c0*/  @!P3 IMAD R75, R76, R168, R171 ;  /* 0x000000a84c4bb224 */ /* 0x008fe200078e02ab */
[----:B------:R-:W-:Y:S01]  /*49d0*/  BSSY B1, `(.L_x_136) ;  /* 0x0000008000017945 */ /* 0x000fe20003800000 */
[----:B--2---:R-:W-:Y:S02]  /*49e0*/  @!P3 IMAD.MOV.U32 R72, RZ, RZ, R124 ;  /* 0x000000ffff48b224 */ /* 0x004fe400078e007c */
[----:B------:R-:W-:-:S05]  /*49f0*/  @!P3 IMAD.MOV.U32 R73, RZ, RZ, R125 ;  /* 0x000000ffff49b224 */ /* 0x000fca00078e007d */
[----:B------:R2:W-:Y:S01]  /*4a00*/  @!P3 STG.E.U8 desc[UR36][R72.64+0x8], R75 ;  /* 0x0000084b4800b986 */ /* 0x0005e2000c101124 */
[----:B------:R-:W-:Y:S05]  /*4a10*/  @P2 BRA `(.L_x_137) ;  /* 0x00000000000c2947 */ /* 0x000fea0003800000 */
[----:B-1----:R-:W3:Y:S02]  /*4a20*/  LDG.E.U8 R169, desc[UR36][R122.64+0x9] ;  /* 0x000009247aa97981 */ /* 0x002ee4000c1e1100 */
[----:B---3--:R-:W-:-:S05]  /*4a30*/  PRMT R171, R169, 0x8880, RZ ;  /* 0x00008880a9ab7816 */ /* 0x008fca00000000ff */
[----:B------:R-:W-:-:S07]  /*4a40*/  IMAD R171, R171, R170, RZ ;  /* 0x000000aaabab7224 */ /* 0x000fce00078e02ff */
.L_x_137:
[----:B------:R-:W-:Y:S05]  /*4a50*/  BSYNC B1 ;  /* 0x0000000000017941 */ /* 0x000fea0003800000 */
.L_x_136:
[----:B------:R-:W-:Y:S01]  /*4a60*/  @!P2 IMAD R77, R77, R168, R171 ;  /* 0x000000a84d4da224 */ /* 0x000fe200078e02ab */
[----:B------:R-:W-:Y:S01]  /*4a70*/  BSSY B1, `(.L_x_138) ;  /* 0x000000b000017945 */ /* 0x000fe20003800000 */
[----:B--2---:R-:W-:Y:S01]  /*4a80*/  @!P2 IMAD.MOV.U32 R72, RZ, RZ, R124 ;  /* 0x000000ffff48a224 */ /* 0x004fe200078e007c */
[----:B------:R-:W-:Y:S01]  /*4a90*/  @!P1 IADD3 R76, P3, R124, UR41, RZ ;  /* 0x000000297c4c9c10 */ /* 0x000fe2000ff7e0ff */
[----:B------:R-:W-:-:S05]  /*4aa0*/  @!P2 IMAD.MOV.U32 R73, RZ, RZ, R125 ;  /* 0x000000ffff49a224 */ /* 0x000fca00078e007d */
[----:B------:R2:W-:Y:S01]  /*4ab0*/  @!P2 STG.E.U8 desc[UR36][R72.64+0x9], R77 ;  /* 0x0000094d4800a986 */ /* 0x0005e2000c101124 */
[----:B------:R-:W-:-:S04]  /*4ac0*/  @!P5 IADD3 R74, P2, R124, UR41, RZ ;  /* 0x000000297c4adc10 */ /* 0x000fc8000ff5e0ff */
[----:B------:R-:W-:Y:S01]  /*4ad0*/  @!P5 IADD3.X R75, R125, UR40, RZ, P2, !PT ;  /* 0x000000287d4bdc10 */ /* 0x000fe200097fe4ff */
[----:B------:R-:W-:Y:S08]  /*4ae0*/  @P5 BRA `(.L_x_139) ;  /* 0x00000000000c5947 */ /* 0x000ff00003800000 */
[----:B-1----:R-:W3:Y:S02]  /*4af0*/  LDG.E.U8 R169, desc[UR36][R120.64+0x8] ;  /* 0x0000082478a97981 */ /* 0x002ee4000c1e1100 */
[----:B---3--:R-:W-:-:S05]  /*4b00*/  PRMT R171, R169, 0x8880, RZ ;  /* 0x00008880a9ab7816 */ /* 0x008fca00000000ff */
[----:B------:R-:W-:-:S07]  /*4b10*/  IMAD R171, R171, R170, RZ ;  /* 0x000000aaabab7224 */ /* 0x000fce00078e02ff */
.L_x_139:
[----:B------:R-:W-:Y:S05]  /*4b20*/  BSYNC B1 ;  /* 0x0000000000017941 */ /* 0x000fea0003800000 */
.L_x_138:
[----:B--2---:R-:W-:Y:S01]  /*4b30*/  @!P5 IMAD R73, R78, R168, R171 ;  /* 0x000000a84e49d224 */ /* 0x004fe200078e02ab */
[----:B------:R-:W-:Y:S01]  /*4b40*/  BSSY B1, `(.L_x_140) ;  /* 0x0000007000017945 */ /* 0x000fe20003800000 */
[----:B------:R-:W-:-:S03]  /*4b50*/  @!P1 IADD3.X R77, R125, UR40, RZ, P3, !PT ;  /* 0x000000287d4d9c10 */ /* 0x000fc60009ffe4ff */
[----:B------:R2:W-:Y:S01]  /*4b60*/  @!P5 STG.E.U8 desc[UR36][R74.64+0x8], R73 ;  /* 0x000008494a00d986 */ /* 0x0005e2000c101124 */
[----:B------:R-:W-:Y:S05]  /*4b70*/  @P1 BRA `(.L_x_141) ;  /* 0x00000000000c1947 */ /* 0x000fea0003800000 */
[----:B-1----:R-:W3:Y:S02]  /*4b80*/  LDG.E.U8 R169, desc[UR36][R120.64+0x9] ;  /* 0x0000092478a97981 */ /* 0x002ee4000c1e1100 */
[----:B---3--:R-:W-:-:S05]  /*4b90*/  PRMT R171, R169, 0x8880, RZ ;  /* 0x00008880a9ab7816 */ /* 0x008fca00000000ff */
[----:B------:R-:W-:-:S07]  /*4ba0*/  IMAD R171, R171, R170, RZ ;  /* 0x000000aaabab7224 */ /* 0x000fce00078e02ff */
.L_x_141:
[----:B------:R-:W-:Y:S05]  /*4bb0*/  BSYNC B1 ;  /* 0x0000000000017941 */ /* 0x000fea0003800000 */
.L_x_140:
        /* <DEDUP_REMOVED lines=11> */
.L_x_143:
[----:B------:R-:W-:Y:S05]  /*4c70*/  BSYNC B1 ;  /* 0x0000000000017941 */ /* 0x000fea0003800000 */
.L_x_142:
[----:B--2---:R-:W-:Y:S01]  /*4c80*/  @!P3 IMAD R75, R80, R168, R171 ;  /* 0x000000a8504bb224 */ /* 0x004fe200078e02ab */
[----:B------:R-:W-:Y:S01]  /*4c90*/  BSSY B1, `(.L_x_144) ;  /* 0x0000008000017945 */ /* 0x000fe20003800000 */
[----:B------:R-:W-:Y:S02]  /*4ca0*/  @!P3 IMAD.MOV.U32 R72, RZ, RZ, R124 ;  /* 0x000000ffff48b224 */ /* 0x000fe400078e007c */
[----:B------:R-:W-:-:S05]  /*4cb0*/  @!P3 IMAD.MOV.U32 R73, RZ, RZ, R125 ;  /* 0x000000ffff49b224 */ /* 0x000fca00078e007d */
[----:B------:R2:W-:Y:S01]  /*4cc0*/  @!P3 STG.E.U8 desc[UR36][R72.64+0x10], R75 ;  /* 0x0000104b4800b986 */ /* 0x0005e2000c101124 */
[----:B------:R-:W-:Y:S05]  /*4cd0*/  @P2 BRA `(.L_x_145) ;  /* 0x00000000000c2947 */ /* 0x000fea0003800000 */
[----:B-1----:R-:W4:Y:S02]  /*4ce0*/  LDG.E.U8 R169, desc[UR36][R122.64+0x11] ;  /* 0x000011247aa97981 */ /* 0x002f24000c1e1100 */
[----:B----4-:R-:W-:-:S05]  /*4cf0*/  PRMT R171, R169, 0x8880, RZ ;  /* 0x00008880a9ab7816 */ /* 0x010fca00000000ff */
[----:B------:R-:W-:-:S07]  /*4d00*/  IMAD R171, R171, R170, RZ ;  /* 0x000000aaabab7224 */ /* 0x000fce00078e02ff */
.L_x_145:
[----:B------:R-:W-:Y:S05]  /*4d10*/  BSYNC B1 ;  /* 0x0000000000017941 */ /* 0x000fea0003800000 */
.L_x_144:
[----:B------:R-:W-:Y:S01]  /*4d20*/  @!P2 IMAD R81, R81, R168, R171 ;  /* 0x000000a85151a224 */ /* 0x000fe200078e02ab */
[----:B------:R-:W-:Y:S01]  /*4d30*/  BSSY B1, `(.L_x_146) ;  /* 0x000000b000017945 */ /* 0x000fe20003800000 */
[----:B--2---:R-:W-:Y:S01]  /*4d40*/  @!P2 IMAD.MOV.U32 R72, RZ, RZ, R124 ;  /* 0x000000ffff48a224 */ /* 0x004fe200078e007c */
[----:B---3--:R-:W-:Y:S01]  /*4d50*/  @!P1 IADD3 R76, P3, R124, UR41, RZ ;  /* 0x000000297c4c9c10 */ /* 0x008fe2000ff7e0ff */
        /* <DEDUP_REMOVED lines=8> */
.L_x_147:
[----:B------:R-:W-:Y:S05]  /*4de0*/  BSYNC B1 ;  /* 0x0000000000017941 */ /* 0x000fea0003800000 */
.L_x_146:
        /* <DEDUP_REMOVED lines=8> */
.L_x_149:
[----:B------:R-:W-:Y:S05]  /*4e70*/  BSYNC B1 ;  /* 0x0000000000017941 */ /* 0x000fea0003800000 */
.L_x_148:
        /* <DEDUP_REMOVED lines=11> */
.L_x_151:
[----:B------:R-:W-:Y:S05]  /*4f30*/  BSYNC B1 ;  /* 0x0000000000017941 */ /* 0x000fea0003800000 */
.L_x_150:
        /* <DEDUP_REMOVED lines=9> */
.L_x_153:
[----:B------:R-:W-:Y:S05]  /*4fd0*/  BSYNC B1 ;  /* 0x0000000000017941 */ /* 0x000fea0003800000 */
.L_x_152:
        /* <DEDUP_REMOVED lines=12> */
.L_x_155:
[----:B------:R-:W-:Y:S05]  /*50a0*/  BSYNC B1 ;  /* 0x0000000000017941 */ /* 0x000fea0003800000 */
.L_x_154:
        /* <DEDUP_REMOVED lines=8> */
.L_x_157:
[----:B------:R-:W-:Y:S05]  /*5130*/  BSYNC B1 ;  /* 0x0000000000017941 */ /* 0x000fea0003800000 */
.L_x_156:
        /* <DEDUP_REMOVED lines=11> */
.L_x_159:
[----:B------:R-:W-:Y:S05]  /*51f0*/  BSYNC B1 ;  /* 0x0000000000017941 */ /* 0x000fea0003800000 */
.L_x_158:
        /* <DEDUP_REMOVED lines=9> */
.L_x_161:
[----:B------:R-:W-:Y:S05]  /*5290*/  BSYNC B1 ;  /* 0x0000000000017941 */ /* 0x000fea0003800000 */
.L_x_160:
        /* <DEDUP_REMOVED lines=12> */
.L_x_163:
[----:B------:R-:W-:Y:S05]  /*5360*/  BSYNC B1 ;  /* 0x0000000000017941 */ /* 0x000fea0003800000 */
.L_x_162:
        /* <DEDUP_REMOVED lines=8> */
.L_x_165:
[----:B------:R-:W-:Y:S05]  /*53f0*/  BSYNC B1 ;  /* 0x0000000000017941 */ /* 0x000fea0003800000 */
.L_x_164:
        /* <DEDUP_REMOVED lines=11> */
.L_x_167:
[----:B------:R-:W-:Y:S05]  /*54b0*/  BSYNC B1 ;  /* 0x0000000000017941 */ /* 0x000fea0003800000 */
.L_x_166:
        /* <DEDUP_REMOVED lines=9> */
.L_x_169:
[----:B------:R-:W-:Y:S05]  /*5550*/  BSYNC B1 ;  /* 0x0000000000017941 */ /* 0x000fea0003800000 */
.L_x_168:
        /* <DEDUP_REMOVED lines=12> */
.L_x_171:
[----:B------:R-:W-:Y:S05]  /*5620*/  BSYNC B1 ;  /* 0x0000000000017941 */ /* 0x000fea0003800000 */
.L_x_170:
        /* <DEDUP_REMOVED lines=8> */
.L_x_173:
[----:B------:R-:W-:Y:S05]  /*56b0*/  BSYNC B1 ;  /* 0x0000000000017941 */ /* 0x000fea0003800000 */
.L_x_172:
        /* <DEDUP_REMOVED lines=11> */
.L_x_175:
[----:B------:R-:W-:Y:S05]  /*5770*/  BSYNC B1 ;  /* 0x0000000000017941 */ /* 0x000fea0003800000 */
.L_x_174:
        /* <DEDUP_REMOVED lines=9> */
.L_x_177:
[----:B------:R-:W-:Y:S05]  /*5810*/  BSYNC B1 ;  /* 0x0000000000017941 */ /* 0x000fea0003800000 */
.L_x_176:
        /* <DEDUP_REMOVED lines=12> */
.L_x_179:
[----:B------:R-:W-:Y:S05]  /*58e0*/  BSYNC B1 ;  /* 0x0000000000017941 */ /* 0x000fea0003800000 */
.L_x_178:
        /* <DEDUP_REMOVED lines=8> */
.L_x_181:
[----:B------:R-:W-:Y:S05]  /*5970*/  BSYNC B1 ;  /* 0x0000000000017941 */ /* 0x000fea0003800000 */
.L_x_180:
        /* <DEDUP_REMOVED lines=11> */
.L_x_183:
[----:B------:R-:W-:Y:S05]  /*5a30*/  BSYNC B1 ;  /* 0x0000000000017941 */ /* 0x000fea0003800000 */
.L_x_182:
        /* <DEDUP_REMOVED lines=9> */
.L_x_185:
[----:B------:R-:W-:Y:S05]  /*5ad0*/  BSYNC B1 ;  /* 0x0000000000017941 */ /* 0x000fea0003800000 */
.L_x_184:
        /* <DEDUP_REMOVED lines=12> */
.L_x_187:
[----:B------:R-:W-:Y:S05]  /*5ba0*/  BSYNC B1 ;  /* 0x0000000000017941 */ /* 0x000fea0003800000 */
.L_x_186:
        /* <DEDUP_REMOVED lines=8> */
.L_x_189:
[----:B------:R-:W-:Y:S05]  /*5c30*/  BSYNC B1 ;  /* 0x0000000000017941 */ /* 0x000fea0003800000 */
.L_x_188:
        /* <DEDUP_REMOVED lines=11> */
.L_x_191:
[----:B------:R-:W-:Y:S05]  /*5cf0*/  BSYNC B1 ;  /* 0x0000000000017941 */ /* 0x000fea0003800000 */
.L_x_190:
        /* <DEDUP_REMOVED lines=9> */
.L_x_193:
[----:B------:R-:W-:Y:S05]  /*5d90*/  BSYNC B1 ;  /* 0x0000000000017941 */ /* 0x000fea0003800000 */
.L_x_192:
        /* <DEDUP_REMOVED lines=12> */
.L_x_195:
[----:B------:R-:W-:Y:S05]  /*5e60*/  BSYNC B1 ;  /* 0x0000000000017941 */ /* 0x000fea0003800000 */
.L_x_194:
        /* <DEDUP_REMOVED lines=8> */
.L_x_197:
[----:B------:R-:W-:Y:S05]  /*5ef0*/  BSYNC B1 ;  /* 0x0000000000017941 */ /* 0x000fea0003800000 */
.L_x_196:
        /* <DEDUP_REMOVED lines=11> */
.L_x_199:
[----:B------:R-:W-:Y:S05]  /*5fb0*/  BSYNC B1 ;  /* 0x0000000000017941 */ /* 0x000fea0003800000 */
.L_x_198:
        /* <DEDUP_REMOVED lines=9> */
.L_x_201:
[----:B------:R-:W-:Y:S05]  /*6050*/  BSYNC B1 ;  /* 0x0000000000017941 */ /* 0x000fea0003800000 */
.L_x_200:
        /* <DEDUP_REMOVED lines=12> */
.L_x_203:
[----:B------:R-:W-:Y:S05]  /*6120*/  BSYNC B1 ;  /* 0x0000000000017941 */ /* 0x000fea0003800000 */
.L_x_202:
        /* <DEDUP_REMOVED lines=8> */
.L_x_205:
[----:B------:R-:W-:Y:S05]  /*61b0*/  BSYNC B1 ;  /* 0x0000000000017941 */ /* 0x000fea0003800000 */
.L_x_204:
        /* <DEDUP_REMOVED lines=11> */
.L_x_207:
[----:B------:R-:W-:Y:S05]  /*6270*/  BSYNC B1 ;  /* 0x0000000000017941 */ /* 0x000fea0003800000 */
.L_x_206:
        /* <DEDUP_REMOVED lines=9> */
.L_x_209:
[----:B------:R-:W-:Y:S05]  /*6310*/  BSYNC B1 ;  /* 0x0000000000017941 */ /* 0x000fea0003800000 */
.L_x_208:
[----:B------:R-:W-:Y:S01]  /*6320*/  @!P2 IMAD R113, R113, R168, R171 ;  /* 0x000000a87171a224 */ /* 0x000fe200078e02ab */
[----:B------:R-:W-:Y:S01]  /*6330*/  @!P5 IADD3 R20, P3, R124, UR41, RZ ;  /* 0x000000297c14dc10 */ /* 0x000fe2000ff7e0ff */
[----:B--2---:R-:W-:Y:S01]  /*6340*/  @!P2 IMAD.MOV.U32 R72, RZ, RZ, R124 ;  /* 0x000000ffff48a224 */ /* 0x004fe200078e007c */
[----:B------:R-:W-:Y:S01]  /*6350*/  BSSY B1, `(.L_x_210) ;  /* 0x000000a000017945 */ /* 0x000fe20003800000 */
[----:B------:R-:W-:-:S05]  /*6360*/  @!P2 IMAD.MOV.U32 R73, RZ, RZ, R125 ;  /* 0x000000ffff49a224 */ /* 0x000fca00078e007d */
[----:B------:R2:W-:Y:S01]  /*6370*/  @!P2 STG.E.U8 desc[UR36][R72.64+0x51], R113 ;  /* 0x000051714800a986 */ /* 0x0005e2000c101124 */
[----:B---3--:R-:W-:Y:S02]  /*6380*/  IADD3 R77, P2, R21, 0x100, RZ ;  /* 0x00000100154d7810 */ /* 0x008fe40007f5e0ff */
[----:B------:R-:W-:Y:S02]  /*6390*/  @!P5 IADD3.X R21, R125, UR40, RZ, P3, !PT ;  /* 0x000000287d15dc10 */ /* 0x000fe40009ffe4ff */
[----:B------:R-:W-:Y:S01]  /*63a0*/  @!P1 IADD3 R74, P3, R124, UR41, RZ ;  /* 0x000000297c4a9c10 */ /* 0x000fe2000ff7e0ff */
[----:B------:R-:W-:-:S12]  /*63b0*/  @P5 BRA `(.L_x_211) ;  /* 0x00000000000c5947 */ /* 0x000fd80003800000 */
[----:B-1----:R-:W3:Y:S02]  /*63c0*/  LDG.E.U8 R169, desc[UR36][R120.64+0x50] ;  /* 0x0000502478a97981 */ /* 0x002ee4000c1e1100 */
[----:B---3--:R-:W-:-:S05]  /*63d0*/  PRMT R171, R169, 0x8880, RZ ;  /* 0x00008880a9ab7816 */ /* 0x008fca00000000ff */
[----:B------:R-:W-:-:S07]  /*63e0*/  IMAD R171, R171, R170, RZ ;  /* 0x000000aaabab7224 */ /* 0x000fce00078e02ff */
.L_x_211:
[----:B------:R-:W-:Y:S05]  /*63f0*/  BSYNC B1 ;  /* 0x0000000000017941 */ /* 0x000fea0003800000 */
.L_x_210:
[----:B--2---:R-:W-:Y:S01]  /*6400*/  @!P5 IMAD R73, R114, R168, R171 ;  /* 0x000000a87249d224 */ /* 0x004fe200078e02ab */
[----:B------:R-:W-:Y:S01]  /*6410*/  BSSY B1, `(.L_x_212) ;  /* 0x0000008000017945 */ /* 0x000fe20003800000 */
[----:B------:R-:W-:Y:S01]  /*6420*/  IMAD.WIDE.U32 R18, R77, R10, R18 ;  /* 0x0000000a4d127225 */ /* 0x000fe200078e0012 */
[----:B------:R-:W-:Y:S02]  /*6430*/  @!P1 IADD3.X R75, R125, UR40, RZ, P3, !PT ;  /* 0x000000287d4b9c10 */ /* 0x000fe40009ffe4ff */
[----:B------:R2:W-:Y:S01]  /*6440*/  @!P5 STG.E.U8 desc[UR36][R20.64+0x50], R73 ;  /* 0x000050491400d986 */ /* 0x0005e2000c101124 */
[----:B------:R-:W-:Y:S05]  /*6450*/  @P1 BRA `(.L_x_213) ;  /* 0x00000000000c1947 */ /* 0x000fea0003800000 */
[----:B-1----:R-:W3:Y:S02]  /*6460*/  LDG.E.U8 R169, desc[UR36][R120.64+0x51] ;  /* 0x0000512478a97981 */ /* 0x002ee4000c1e1100 */
[----:B---3--:R-:W-:-:S05]  /*6470*/  PRMT R171, R169, 0x8880, RZ ;  /* 0x00008880a9ab7816 */ /* 0x008fca00000000ff */
[----:B------:R-:W-:-:S07]  /*6480*/  IMAD R171, R171, R170, RZ ;  /* 0x000000aaabab7224 */ /* 0x000fce00078e02ff */
.L_x_213:
[----:B------:R-:W-:Y:S05]  /*6490*/  BSYNC B1 ;  /* 0x0000000000017941 */ /* 0x000fea0003800000 */
.L_x_212:
[----:B------:R-:W-:Y:S01]  /*64a0*/  ISETP.LT.OR P5, PT, R0, 0x59, !P4 ;  /* 0x000000590000780c */ /* 0x000fe200067a1670 */
[----:B------:R-:W-:Y:S01]  /*64b0*/  @!P1 IMAD R115, R115, R168, R171 ;  /* 0x000000a873739224 */ /* 0x000fe200078e02ab */
[----:B------:R-:W-:Y:S01]  /*64c0*/  BSSY B1, `(.L_x_214) ;  /* 0x000000b000017945 */ /* 0x000fe20003800000 */
[----:B------:R-:W-:Y:S01]  /*64d0*/  IMAD.X R9, RZ, RZ, R9, P2 ;  /* 0x000000ffff097224 */ /* 0x000fe200010e0609 */
[----:B------:R-:W-:Y:S02]  /*64e0*/  IADD3 R14, P3, P2, R14, R6, R18 ;  /* 0x000000060e0e7210 */ /* 0x000fe40007a7e012 */
[----:B------:R3:W-:Y:S01]  /*64f0*/  @!P1 STG.E.U8 desc[UR36][R74.64+0x51], R115 ;  /* 0x000051734a009986 */ /* 0x0007e2000c101124 */
[C---:B------:R-:W-:Y:S01]  /*6500*/  ISETP.LT.OR P1, PT, R0.reuse, 0x5a, !P4 ;  /* 0x0000005a0000780c */ /* 0x040fe20006721670 */
[----:B------:R-:W-:Y:S01]  /*6510*/  IMAD R8, R9, R10, RZ ;  /* 0x0000000a09087224 */ /* 0x000fe200078e02ff */
[----:B------:R-:W-:-:S04]  /*6520*/  ISETP.LT.OR P4, PT, R0, 0x59, !P0 ;  /* 0x000000590000780c */ /* 0x000fc80004781670 */
[----:B------:R-:W-:Y:S09]  /*6530*/  @P5 BRA `(.L_x_215) ;  /* 0x00000000000c5947 */ /* 0x000ff20003800000 */
[----:B-1----:R-:W4:Y:S02]  /*6540*/  LDG.E.U8 R169, desc[UR36][R122.64+0x58] ;  /* 0x000058247aa97981 */ /* 0x002f24000c1e1100 */
[----:B----4-:R-:W-:-:S05]  /*6550*/  PRMT R171, R169, 0x8880, RZ ;  /* 0x00008880a9ab7816 */ /* 0x010fca00000000ff */
[----:B------:R-:W-:-:S07]  /*6560*/  IMAD R171, R171, R170, RZ ;  /* 0x000000aaabab7224 */ /* 0x000fce00078e02ff */
.L_x_215:
[----:B------:R-:W-:Y:S05]  /*6570*/  BSYNC B1 ;  /* 0x0000000000017941 */ /* 0x000fea0003800000 */
.L_x_214:
[----:B--2---:R-:W-:Y:S01]  /*6580*/  IMAD R73, R77, R11, R8 ;  /* 0x0000000b4d497224 */ /* 0x004fe200078e0208 */
[----:B------:R-:W-:Y:S01]  /*6590*/  BSSY B1, `(.L_x_216) ;  /* 0x0000009000017945 */ /* 0x000fe20003800000 */
[----:B------:R-:W-:Y:S02]  /*65a0*/  @!P5 IMAD R21, R116, R168, R171 ;  /* 0x000000a87415d224 */ /* 0x000fe400078e02ab */
[----:B------:R-:W-:Y:S02]  /*65b0*/  @!P5 IMAD.MOV.U32 R8, RZ, RZ, R124 ;  /* 0x000000ffff08d224 */ /* 0x000fe400078e007c */
[----:B------:R-:W-:-:S05]  /*65c0*/  @!P5 IMAD.MOV.U32 R9, RZ, RZ, R125 ;  /* 0x000000ffff09d224 */ /* 0x000fca00078e007d */
[----:B------:R2:W-:Y:S01]  /*65d0*/  @!P5 STG.E.U8 desc[UR36][R8.64+0x58], R21 ;  /* 0x000058150800d986 */ /* 0x0005e2000c101124 */
[----:B------:R-:W-:Y:S05]  /*65e0*/  @P1 BRA `(.L_x_217) ;  /* 0x00000000000c1947 */ /* 0x000fea0003800000 */
[----:B-1----:R-:W4:Y:S02]  /*65f0*/  LDG.E.U8 R169, desc[UR36][R122.64+0x59] ;  /* 0x000059247aa97981 */ /* 0x002f24000c1e1100 */
[----:B----4-:R-:W-:-:S05]  /*6600*/  PRMT R171, R169, 0x8880, RZ ;  /* 0x00008880a9ab7816 */ /* 0x010fca00000000ff */
[----:B------:R-:W-:-:S07]  /*6610*/  IMAD R171, R171, R170, RZ ;  /* 0x000000aaabab7224 */ /* 0x000fce00078e02ff */
.L_x_217:
[----:B------:R-:W-:Y:S05]  /*6620*/  BSYNC B1 ;  /* 0x0000000000017941 */ /* 0x000fea0003800000 */
.L_x_216:
[----:B------:R-:W-:Y:S01]  /*6630*/  @!P1 IMAD R117, R117, R168, R171 ;  /* 0x000000a875759224 */ /* 0x000fe200078e02ab */
[----:B------:R-:W-:Y:S01]  /*6640*/  @!P4 IADD3 R18, P5, R124, UR41, RZ ;  /* 0x000000297c12cc10 */ /* 0x000fe2000ffbe0ff */
[----:B--2---:R-:W-:Y:S01]  /*6650*/  @!P1 IMAD.MOV.U32 R8, RZ, RZ, R124 ;  /* 0x000000ffff089224 */ /* 0x004fe200078e007c */
[----:B------:R-:W-:Y:S01]  /*6660*/  BSSY B1, `(.L_x_218) ;  /* 0x000000a000017945 */ /* 0x000fe20003800000 */
[----:B------:R-:W-:Y:S01]  /*6670*/  @!P1 IMAD.MOV.U32 R9, RZ, RZ, R125 ;  /* 0x000000ffff099224 */ /* 0x000fe200078e007d */
[----:B------:R-:W-:Y:S01]  /*6680*/  ISETP.LT.OR P0, PT, R0, 0x5a, !P0 ;  /* 0x0000005a0000780c */ /* 0x000fe20004701670 */
[----:B------:R-:W-:Y:S01]  /*6690*/  IMAD.IADD R20, R73, 0x1, R19 ;  /* 0x0000000149147824 */ /* 0x000fe200078e0213 */
[----:B------:R-:W-:Y:S02]  /*66a0*/  @!P4 IADD3.X R19, R125, UR40, RZ, P5, !PT ;  /* 0x000000287d13cc10 */ /* 0x000fe4000affe4ff */
[----:B------:R2:W-:Y:S01]  /*66b0*/  @!P1 STG.E.U8 desc[UR36][R8.64+0x59], R117 ;  /* 0x0000597508009986 */ /* 0x0005e2000c101124 */
[----:B------:R-:W-:Y:S08]  /*66c0*/  @P4 BRA `(.L_x_219) ;  /* 0x00000000000c4947 */ /* 0x000ff00003800000 */
[----:B-1----:R-:W4:Y:S02]  /*66d0*/  LDG.E.U8 R169, desc[UR36][R120.64+0x58] ;  /* 0x0000582478a97981 */ /* 0x002f24000c1e1100 */
[----:B----4-:R-:W-:-:S05]  /*66e0*/  PRMT R171, R169, 0x8880, RZ ;  /* 0x00008880a9ab7816 */ /* 0x010fca00000000ff */
[----:B------:R-:W-:-:S07]  /*66f0*/  IMAD R171, R171, R170, RZ ;  /* 0x000000aaabab7224 */ /* 0x000fce00078e02ff */
.L_x_219:
[----:B------:R-:W-:Y:S05]  /*6700*/  BSYNC B1 ;  /* 0x0000000000017941 */ /* 0x000fea0003800000 */
.L_x_218:
[----:B--2---:R-:W-:Y:S01]  /*6710*/  @!P4 IMAD R9, R118, R168, R171 ;  /* 0x000000a87609c224 */ /* 0x004fe200078e02ab */
[----:B------:R-:W-:Y:S01]  /*6720*/  BSSY B1, `(.L_x_220) ;  /* 0x0000008000017945 */ /* 0x000fe20003800000 */
[----:B------:R-:W-:Y:S01]  /*6730*/  IMAD.WIDE.U32 R10, R77, R10, R12 ;  /* 0x0000000a4d0a7225 */ /* 0x000fe200078e000c */
[----:B------:R-:W-:Y:S02]  /*6740*/  IADD3.X R15, R13, R7, R20, P3, P2 ;  /* 0x000000070d0f7210 */ /* 0x000fe40001fe4414 */
[----:B------:R2:W-:Y:S01]  /*6750*/  @!P4 STG.E.U8 desc[UR36][R18.64+0x58], R9 ;  /* 0x000058091200c986 */ /* 0x0005e2000c101124 */
[----:B------:R-:W-:Y:S05]  /*6760*/  @P0 BRA `(.L_x_221) ;  /* 0x00000000000c0947 */ /* 0x000fea0003800000 */
[----:B-1----:R-:W4:Y:S02]  /*6770*/  LDG.E.U8 R169, desc[UR36][R120.64+0x59] ;  /* 0x0000592478a97981 */ /* 0x002f24000c1e1100 */
[----:B----4-:R-:W-:-:S05]  /*6780*/  PRMT R171, R169, 0x8880, RZ ;  /* 0x00008880a9ab7816 */ /* 0x010fca00000000ff */
[----:B------:R-:W-:-:S07]  /*6790*/  IMAD R171, R171, R170, RZ ;  /* 0x000000aaabab7224 */ /* 0x000fce00078e02ff */
.L_x_221:
[----:B------:R-:W-:Y:S05]  /*67a0*/  BSYNC B1 ;  /* 0x0000000000017941 */ /* 0x000fea0003800000 */
.L_x_220:
[----:B------:R-:W-:Y:S01]  /*67b0*/  ISETP.GE.AND P2, PT, R3, 0x101, PT ;  /* 0x000001010300780c */ /* 0x000fe20003f46270 */
[----:B------:R-:W-:Y:S01]  /*67c0*/  @!P0 IMAD R119, R119, R168, R171 ;  /* 0x000000a877778224 */ /* 0x000fe200078e02ab */
[----:B------:R-:W-:Y:S01]  /*67d0*/  @!P0 IADD3 R12, P1, R124, UR41, RZ ;  /* 0x000000297c0c8c10 */ /* 0x000fe2000ff3e0ff */
[----:B------:R-:W-:Y:S01]  /*67e0*/  BSSY B1, `(.L_x_222) ;  /* 0x0000010000017945 */ /* 0x000fe20003800000 */
[----:B------:R-:W-:Y:S02]  /*67f0*/  ISETP.LT.OR P5, PT, R0, 0x1, !P2 ;  /* 0x000000010000780c */ /* 0x000fe400057a1670 */
[----:B------:R-:W-:Y:S02]  /*6800*/  @!P0 IADD3.X R13, R125, UR40, RZ, P1, !PT ;  /* 0x000000287d0d8c10 */ /* 0x000fe40008ffe4ff */
[----:B------:R-:W-:Y:S02]  /*6810*/  IADD3 R6, P3, R10, R6, RZ ;  /* 0x000000060a067210 */ /* 0x000fe40007f7e0ff */
[----:B------:R-:W-:Y:S01]  /*6820*/  LEA R8, P4, R4, R174, 0x8 ;  /* 0x000000ae04087211 */ /* 0x000fe200078840ff */
[----:B------:R4:W-:Y:S01]  /*6830*/  @!P0 STG.E.U8 desc[UR36][R12.64+0x59], R119 ;  /* 0x000059770c008986 */ /* 0x0009e2000c101124 */
[----:B------:R-:W-:-:S02]  /*6840*/  ISETP.GE.AND P1, PT, R3, 0x109, PT ;  /* 0x000001090300780c */ /* 0x000fc40003f26270 */
[----:B------:R-:W-:Y:S02]  /*6850*/  IADD3.X R7, R7, R11, R73, P3, !PT ;  /* 0x0000000b07077210 */ /* 0x000fe40001ffe449 */
[----:B--2---:R-:W-:Y:S02]  /*6860*/  LEA.HI.X R9, R4, R175, R5, 0x8, P4 ;  /* 0x000000af04097211 */ /* 0x004fe400020f4405 */
[C---:B------:R-:W-:Y:S02]  /*6870*/  ISETP.LT.OR P0, PT, R0.reuse, 0x2, !P2 ;  /* 0x000000020000780c */ /* 0x040fe40005701670 */
[C---:B------:R-:W-:Y:S02]  /*6880*/  ISETP.LT.OR P3, PT, R0.reuse, 0x1, !P1 ;  /* 0x000000010000780c */ /* 0x040fe40004f61670 */
[----:B------:R-:W-:Y:S01]  /*6890*/  ISETP.LT.OR P4, PT, R0, 0x2, !P1 ;  /* 0x000000020000780c */ /* 0x000fe20004f81670 */
[----:B----4-:R-:W-:-:S12]  /*68a0*/  @P5 BRA `(.L_x_223) ;  /* 0x00000000000c5947 */ /* 0x010fd80003800000 */
[----:B-1----:R-:W2:Y:S02]  /*68b0*/  LDG.E.U8 R169, desc[UR36][R6.64] ;  /* 0x0000002406a97981 */ /* 0x002ea4000c1e1100 */
[----:B--2---:R-:W-:-:S05]  /*68c0*/  PRMT R171, R169, 0x8880, RZ ;  /* 0x00008880a9ab7816 */ /* 0x004fca00000000ff */
[----:B------:R-:W-:-:S07]  /*68d0*/  IMAD R171, R171, R170, RZ ;  /* 0x000000aaabab7224 */ /* 0x000fce00078e02ff */
.L_x_223:
[----:B------:R-:W-:Y:S05]  /*68e0*/  BSYNC B1 ;  /* 0x0000000000017941 */ /* 0x000fea0003800000 */
.L_x_222:
[----:B------:R-:W-:Y:S01]  /*68f0*/  @!P5 IMAD R3, R24, R168, R171 ;  /* 0x000000a81803d224 */ /* 0x000fe200078e02ab */
[----:B------:R-:W-:Y:S04]  /*6900*/  BSSY B1, `(.L_x_224) ;  /* 0x0000006000017945 */ /* 0x000fe80003800000 */
[----:B------:R2:W-:Y:S01]  /*6910*/  @!P5 STG.E.U8 desc[UR36][R8.64], R3 ;  /* 0x000000030800d986 */ /* 0x0005e2000c101124 */
[----:B------:R-:W-:Y:S05]  /*6920*/  @P0 BRA `(.L_x_225) ;  /* 0x00000000000c0947 */ /* 0x000fea0003800000 */
[----:B-1----:R-:W4:Y:S02]  /*6930*/  LDG.E.U8 R169, desc[UR36][R6.64+0x1] ;  /* 0x0000012406a97981 */ /* 0x002f24000c1e1100 */
[----:B----4-:R-:W-:-:S05]  /*6940*/  PRMT R171, R169, 0x8880, RZ ;  /* 0x00008880a9ab7816 */ /* 0x010fca00000000ff */
[----:B------:R-:W-:-:S07]  /*6950*/  IMAD R171, R171, R170, RZ ;  /* 0x000000aaabab7224 */ /* 0x000fce00078e02ff */
.L_x_225:
[----:B------:R-:W-:Y:S05]  /*6960*/  BSYNC B1 ;  /* 0x0000000000017941 */ /* 0x000fea0003800000 */
.L_x_224:
[----:B------:R-:W-:Y:S01]  /*6970*/  @!P0 IMAD R25, R25, R168, R171 ;  /* 0x000000a819198224 */ /* 0x000fe200078e02ab */
[----:B------:R-:W-:Y:S01]  /*6980*/  @!P3 IADD3 R4, P5, R8, UR41, RZ ;  /* 0x000000290804bc10 */ /* 0x000fe2000ffbe0ff */
[----:B------:R-:W-:Y:S03]  /*6990*/  BSSY B1, `(.L_x_226) ;  /* 0x0000007000017945 */ /* 0x000fe60003800000 */
[----:B------:R4:W-:Y:S01]  /*69a0*/  @!P0 STG.E.U8 desc[UR36][R8.64+0x1], R25 ;  /* 0x0000011908008986 */ /* 0x0009e2000c101124 */
[----:B------:R-:W-:Y:S01]  /*69b0*/  @!P3 IADD3.X R5, R9, UR40, RZ, P5, !PT ;  /* 0x000000280905bc10 */ /* 0x000fe2000affe4ff */
[----:B------:R-:W-:Y:S07]  /*69c0*/  @P3 BRA `(.L_x_227) ;  /* 0x00000000000c3947 */ /* 0x000fee0003800000 */
[----:B-1----:R-:W5:Y:S02]  /*69d0*/  LDG.E.U8 R169, desc[UR36][R14.64] ;  /* 0x000000240ea97981 */ /* 0x002f64000c1e1100 */
[----:B-----5:R-:W-:-:S05]  /*69e0*/  PRMT R171, R169, 0x8880, RZ ;  /* 0x00008880a9ab7816 */ /* 0x020fca00000000ff */
[----:B------:R-:W-:-:S07]  /*69f0*/  IMAD R171, R171, R170, RZ ;  /* 0x000000aaabab7224 */ /* 0x000fce00078e02ff */
.L_x_227:
[----:B------:R-:W-:Y:S05]  /*6a00*/  BSYNC B1 ;  /* 0x0000000000017941 */ /* 0x000fea0003800000 */
.L_x_226:
        /* <DEDUP_REMOVED lines=8> */
[----:B-1----:R-:W5:Y:S02]  /*6a90*/  LDG.E.U8 R169, desc[UR36][R14.64+0x1] ;  /* 0x000001240ea97981 */ /* 0x002f64000c1e1100 */
[----:B-----5:R-:W-:-:S05]  /*6aa0*/  PRMT R171, R169, 0x8880, RZ ;  /* 0x00008880a9ab7816 */ /* 0x020fca00000000ff */
[----:B------:R-:W-:-:S07]  /*6ab0*/  IMAD R171, R171, R170, RZ ;  /* 0x000000aaabab7224 */ /* 0x000fce00078e02ff */
.L_x_229:
[----:B------:R-:W-:Y:S05]  /*6ac0*/  BSYNC B1 ;  /* 0x0000000000017941 */ /* 0x000fea0003800000 */
.L_x_228:
[----:B------:R-:W-:Y:S01]  /*6ad0*/  @!P4 IMAD R27, R27, R168, R171 ;  /* 0x000000a81b1bc224 */ /* 0x000fe200078e02ab */
[----:B------:R-:W-:Y:S04]  /*6ae0*/  BSSY B1, `(.L_x_230) ;  /* 0x0000006000017945 */ /* 0x000fe80003800000 */
[----:B------:R0:W-:Y:S01]  /*6af0*/  @!P4 STG.E.U8 desc[UR36][R10.64+0x1], R27 ;  /* 0x0000011b0a00c986 */ /* 0x0001e2000c101124 */
[----:B------:R-:W-:Y:S05]  /*6b00*/  @P5 BRA `(.L_x_231) ;  /* 0x00000000000c5947 */ /* 0x000fea0003800000 */
[----:B-1----:R-:W5:Y:S02]  /*6b10*/  LDG.E.U8 R169, desc[UR36][R6.64+0x8] ;  /* 0x0000082406a97981 */ /* 0x002f64000c1e1100 */
[----:B-----5:R-:W-:-:S05]  /*6b20*/  PRMT R171, R169, 0x8880, RZ ;  /* 0x00008880a9ab7816 */ /* 0x020fca00000000ff */
[----:B------:R-:W-:-:S07]  /*6b30*/  IMAD R171, R171, R170, RZ ;  /* 0x000000aaabab7224 */ /* 0x000fce00078e02ff */
.L_x_231:
[----:B------:R-:W-:Y:S05]  /*6b40*/  BSYNC B1 ;  /* 0x0000000000017941 */ /* 0x000fea0003800000 */
.L_x_230:
[----:B------:R-:W-:Y:S01]  /*6b50*/  ISETP.LT.OR P3, PT, R0, 0xa, !P2 ;  /* 0x0000000a0000780c */ /* 0x000fe20005761670 */
[----:B--2---:R-:W-:Y:S01]  /*6b60*/  @!P5 IMAD R3, R28, R168, R171 ;  /* 0x000000a81c03d224 */ /* 0x004fe200078e02ab */
[----:B------:R-:W-:Y:S01]  /*6b70*/  BSSY B1, `(.L_x_232) ;  /* 0x000000a000017945 */ /* 0x000fe20003800000 */
[----:B------:R-:W-:Y:S01]  /*6b80*/  @!P5 IMAD.MOV.U32 R4, RZ, RZ, R8 ;  /* 0x000000ffff04d224 */ /* 0x000fe200078e0008 */
[----:B------:R-:W-:Y:S01]  /*6b90*/  ISETP.LT.OR P4, PT, R0, 0xa, !P1 ;  /* 0x0000000a0000780c */ /* 0x000fe20004f81670 */
[----:B------:R-:W-:-:S05]  /*6ba0*/  @!P5 IMAD.MOV.U32 R5, RZ, RZ, R9 ;  /* 0x000000ffff05d224 */ /* 0x000fca00078e0009 */
[----:B------:R2:W-:Y:S01]  /*6bb0*/  @!P5 STG.E.U8 desc[UR36][R4.64+0x8], R3 ;  /* 0x000008030400d986 */ /* 0x0005e2000c101124 */
[----:B0-----:R-:W-:Y:S02]  /*6bc0*/  @!P0 IADD3 R10, P5, R8, UR41, RZ ;  /* 0x00000029080a8c10 */ /* 0x001fe4000ffbe0ff */
[----:B------:R-:W-:Y:S11]  /*6bd0*/  @P3 BRA `(.L_x_233) ;  /* 0x00000000000c3947 */ /* 0x000ff60003800000 */
[----:B-1----:R-:W5:Y:S02]  /*6be0*/  LDG.E.U8 R169, desc[UR36][R6.64+0x9] ;  /* 0x0000092406a97981 */ /* 0x002f64000c1e1100 */
[----:B-----5:R-:W-:-:S05]  /*6bf0*/  PRMT R171, R169, 0x8880, RZ ;  /* 0x00008880a9ab7816 */ /* 0x020fca00000000ff */
[----:B------:R-:W-:-:S07]  /*6c00*/  IMAD R171, R171, R170, RZ ;  /* 0x000000aaabab7224 */ /* 0x000fce00078e02ff */
.L_x_233:
[----:B------:R-:W-:Y:S05]  /*6c10*/  BSYNC B1 ;  /* 0x0000000000017941 */ /* 0x000fea0003800000 */
.L_x_232:
[----:B------:R-:W-:Y:S01]  /*6c20*/  @!P3 IMAD R29, R29, R168, R171 ;  /* 0x000000a81d1db224 */ /* 0x000fe200078e02ab */
[----:B------:R-:W-:Y:S01]  /*6c30*/  BSSY B1, `(.L_x_234) ;  /* 0x0000009000017945 */ /* 0x000fe20003800000 */
[----:B--2---:R-:W-:Y:S01]  /*6c40*/  @!P3 IMAD.MOV.U32 R4, RZ, RZ, R8 ;  /* 0x000000ffff04b224 */ /* 0x004fe200078e0008 */
[----:B------:R-:W-:Y:S01]  /*6c50*/  @!P0 IADD3.X R11, R9, UR40, RZ, P5, !PT ;  /* 0x00000028090b8c10 */ /* 0x000fe2000affe4ff */
[----:B------:R-:W-:-:S05]  /*6c60*/  @!P3 IMAD.MOV.U32 R5, RZ, RZ, R9 ;  /* 0x000000ffff05b224 */ /* 0x000fca00078e0009 */
[----:B------:R0:W-:Y:S01]  /*6c70*/  @!P3 STG.E.U8 desc[UR36][R4.64+0x9], R29 ;  /* 0x0000091d0400b986 */ /* 0x0001e2000c101124 */
[----:B------:R-:W-:Y:S05]  /*6c80*/  @P0 BRA `(.L_x_235) ;  /* 0x00000000000c0947 */ /* 0x000fea0003800000 */
[----:B-1----:R-:W2:Y:S02]  /*6c90*/  LDG.E.U8 R169, desc[UR36][R14.64+0x8] ;  /* 0x000008240ea97981 */ /* 0x002ea4000c1e1100 */
[----:B--2---:R-:W-:-:S05]  /*6ca0*/  PRMT R171, R169, 0x8880, RZ ;  /* 0x00008880a9ab7816 */ /* 0x004fca00000000ff */
[----:B------:R-:W-:-:S07]  /*6cb0*/  IMAD R171, R171, R170, RZ ;  /* 0x000000aaabab7224 */ /* 0x000fce00078e02ff */
.L_x_235:
[----:B------:R-:W-:Y:S05]  /*6cc0*/  BSYNC B1 ;  /* 0x0000000000017941 */ /* 0x000fea0003800000 */
.L_x_234:
[----:B------:R-:W-:Y:S01]  /*6cd0*/  @!P0 IMAD R3, R30, R168, R171 ;  /* 0x000000a81e038224 */ /* 0x000fe200078e02ab */
[----:B------:R-:W-:Y:S01]  /*6ce0*/  BSSY B1, `(.L_x_236) ;  /* 0x000000a000017945 */ /* 0x000fe20003800000 */
[C---:B------:R-:W-:Y:S02]  /*6cf0*/  ISETP.LT.OR P5, PT, R0.reuse, 0x11, !P2 ;  /* 0x000000110000780c */ /* 0x040fe400057a1670 */
[----:B------:R-:W-:Y:S01]  /*6d00*/  ISETP.LT.OR P3, PT, R0, 0x11, !P1 ;  /* 0x000000110000780c */ /* 0x000fe20004f61670 */
[----:B------:R2:W-:Y:S01]  /*6d10*/  @!P0 STG.E.U8 desc[UR36][R10.64+0x8], R3 ;  /* 0x000008030a008986 */ /* 0x0005e2000c101124 */
[----:B0-----:R-:W-:-:S04]  /*6d20*/  @!P4 IADD3 R4, P0, R8, UR41, RZ ;  /* 0x000000290804cc10 */ /* 0x001fc8000ff1e0ff */
[----:B------:R-:W-:Y:S01]  /*6d30*/  @!P4 IADD3.X R5, R9, UR40, RZ, P0, !PT ;  /* 0x000000280905cc10 */ /* 0x000fe200087fe4ff */
[----:B------:R-:W-:Y:S08]  /*6d40*/  @P4 BRA `(.L_x_237) ;  /* 0x00000000000c4947 */ /* 0x000ff00003800000 */
[----:B-1----:R-:W5:Y:S02]  /*6d50*/  LDG.E.U8 R169, desc[UR36][R14.64+0x9] ;  /* 0x000009240ea97981 */ /* 0x002f64000c1e1100 */
[----:B-----5:R-:W-:-:S05]  /*6d60*/  PRMT R171, R169, 0x8880, RZ ;  /* 0x00008880a9ab7816 */ /* 0x020fca00000000ff */
[----:B------:R-:W-:-:S07]  /*6d70*/  IMAD R171, R171, R170, RZ ;  /* 0x000000aaabab7224 */ /* 0x000fce00078e02ff */
.L_x_237:
[----:B------:R-:W-:Y:S05]  /*6d80*/  BSYNC B1 ;  /* 0x0000000000017941 */ /* 0x000fea0003800000 */
.L_x_236:
[----:B------:R-:W-:Y:S01]  /*6d90*/  @!P4 IMAD R31, R31, R168, R171 ;  /* 0x000000a81f1fc224 */ /* 0x000fe200078e02ab */
[----:B------:R-:W-:Y:S04]  /*6da0*/  BSSY B1, `(.L_x_238) ;  /* 0x0000006000017945 */ /* 0x000fe80003800000 */
[----:B------:R0:W-:Y:S01]  /*6db0*/  @!P4 STG.E.U8 desc[UR36][R4.64+0x9], R31 ;  /* 0x0000091f0400c986 */ /* 0x0001e2000c101124 */
[----:B------:R-:W-:Y:S05]  /*6dc0*/  @P5 BRA `(.L_x_239) ;  /* 0x00000000000c5947 */ /* 0x000fea0003800000 */
[----:B-1----:R-:W5:Y:S02]  /*6dd0*/  LDG.E.U8 R169, desc[UR36][R6.64+0x10] ;  /* 0x0000102406a97981 */ /* 0x002f64000c1e1100 */
[----:B-----5:R-:W-:-:S05]  /*6de0*/  PRMT R171, R169, 0x8880, RZ ;  /* 0x00008880a9ab7816 */ /* 0x020fca00000000ff */
[----:B------:R-:W-:-:S07]  /*6df0*/  IMAD R171, R171, R170, RZ ;  /* 0x000000aaabab7224 */ /* 0x000fce00078e02ff */
.L_x_239:
[----:B------:R-:W-:Y:S05]  /*6e00*/  BSYNC B1 ;  /* 0x0000000000017941 */ /* 0x000fea0003800000 */
.L_x_238:
[----:B------:R-:W-:Y:S01]  /*6e10*/  ISETP.LT.OR P0, PT, R0, 0x12, !P2 ;  /* 0x000000120000780c */ /* 0x000fe20005701670 */
[----:B--2---:R-:W-:Y:S01]  /*6e20*/  @!P5 IMAD R3, R32, R168, R171 ;  /* 0x000000a82003d224 */ /* 0x004fe200078e02ab */
[----:B------:R-:W-:Y:S01]  /*6e30*/  BSSY B1, `(.L_x_240) ;  /* 0x000000a000017945 */ /* 0x000fe20003800000 */
[----:B0-----:R-:W-:Y:S01]  /*6e40*/  @!P5 IMAD.MOV.U32 R4, RZ, RZ, R8 ;  /* 0x000000ffff04d224 */ /* 0x001fe200078e0008 */
[----:B------:R-:W-:Y:S01]  /*6e50*/  ISETP.LT.OR P4, PT, R0, 0x12, !P1 ;  /* 0x000000120000780c */ /* 0x000fe20004f81670 */
[----:B------:R-:W-:-:S05]  /*6e60*/  @!P5 IMAD.MOV.U32 R5, RZ, RZ, R9 ;  /* 0x000000ffff05d224 */ /* 0x000fca00078e0009 */
[----:B------:R0:W-:Y:S01]  /*6e70*/  @!P5 STG.E.U8 desc[UR36][R4.64+0x10], R3 ;  /* 0x000010030400d986 */ /* 0x0001e2000c101124 */
[----:B------:R-:W-:Y:S02]  /*6e80*/  @!P3 IADD3 R10, P5, R8, UR41, RZ ;  /* 0x00000029080abc10 */ /* 0x000fe4000ffbe0ff */
[----:B------:R-:W-:Y:S11]  /*6e90*/  @P0 BRA `(.L_x_241) ;  /* 0x00000000000c0947 */ /* 0x000ff60003800000 */
[----:B-1----:R-:W2:Y:S02]  /*6ea0*/  LDG.E.U8 R169, desc[UR36][R6.64+0x11] ;  /* 0x0000112406a97981 */ /* 0x002ea4000c1e1100 */
[----:B--2---:R-:W-:-:S05]  /*6eb0*/  PRMT R171, R169, 0x8880, RZ ;  /* 0x00008880a9ab7816 */ /* 0x004fca00000000ff */
[----:B------:R-:W-:-:S07]  /*6ec0*/  IMAD R171, R171, R170, RZ ;  /* 0x000000aaabab7224 */ /* 0x000fce00078e02ff */
.L_x_241:
[----:B------:R-:W-:Y:S05]  /*6ed0*/  BSYNC B1 ;  /* 0x0000000000017941 */ /* 0x000fea0003800000 */
.L_x_240:
[----:B------:R-:W-:Y:S01]  /*6ee0*/  @!P0 IMAD R33, R33, R168, R171 ;  /* 0x000000a821218224 */ /* 0x000fe200078e02ab */
[----:B------:R-:W-:Y:S01]  /*6ef0*/  BSSY B1, `(.L_x_242) ;  /* 0x0000009000017945 */ /* 0x000fe20003800000 */
[----:B0-----:R-:W-:Y:S01]  /*6f00*/  @!P0 IMAD.MOV.U32 R4, RZ, RZ, R8 ;  /* 0x000000ffff048224 */ /* 0x001fe200078e0008 */
[----:B------:R-:W-:Y:S01]  /*6f10*/  @!P3 IADD3.X R11, R9, UR40, RZ, P5, !PT ;  /* 0x00000028090bbc10 */ /* 0x000fe2000affe4ff */
[----:B------:R-:W-:-:S05]  /*6f20*/  @!P0 IMAD.MOV.U32 R5, RZ, RZ, R9 ;  /* 0x000000ffff058224 */ /* 0x000fca00078e0009 */
[----:B------:R0:W-:Y:S01]  /*6f30*/  @!P0 STG.E.U8 desc[UR36][R4.64+0x11], R33 ;  /* 0x0000112104008986 */ /* 0x0001e2000c101124 */
[----:B------:R-:W-:Y:S05]  /*6f40*/  @P3 BRA `(.L_x_243) ;  /* 0x00000000000c3947 */ /* 0x000fea0003800000 */
[----:B-1----:R-:W2:Y:S02]  /*6f50*/  LDG.E.U8 R169, desc[UR36][R14.64+0x10] ;  /* 0x000010240ea97981 */ /* 0x002ea4000c1e1100 */
[----:B--2---:R-:W-:-:S05]  /*6f60*/  PRMT R171, R169, 0x8880, RZ ;  /* 0x00008880a9ab7816 */ /* 0x004fca00000000ff */
[----:B------:R-:W-:-:S07]  /*6f70*/  IMAD R171, R171, R170, RZ ;  /* 0x000000aaabab7224 */ /* 0x000fce00078e02ff */
.L_x_243:
[----:B------:R-:W-:Y:S05]  /*6f80*/  BSYNC B1 ;  /* 0x0000000000017941 */ /* 0x000fea0003800000 */
.L_x_242:
        /* <DEDUP_REMOVED lines=11> */
.L_x_245:
[----:B------:R-:W-:Y:S05]  /*7040*/  BSYNC B1 ;  /* 0x0000000000017941 */ /* 0x000fea0003800000 */
.L_x_244:
[----:B------:R-:W-:Y:S01]  /*7050*/  @!P4 IMAD R35, R35, R168, R171 ;  /* 0x000000a82323c224 */ /* 0x000fe200078e02ab */
[----:B------:R-:W-:Y:S04]  /*7060*/  BSSY B1, `(.L_x_246) ;  /* 0x0000006000017945 */ /* 0x000fe80003800000 */
[----:B------:R0:W-:Y:S01]  /*7070*/  @!P4 STG.E.U8 desc[UR36][R4.64+0x11], R35 ;  /* 0x000011230400c986 */ /* 0x0001e2000c101124 */
[----:B------:R-:W-:Y:S05]  /*7080*/  @P5 BRA `(.L_x_247) ;  /* 0x00000000000c5947 */ /* 0x000fea0003800000 */
[----:B-1----:R-:W5:Y:S02]  /*7090*/  LDG.E.U8 R169, desc[UR36][R6.64+0x18] ;  /* 0x0000182406a97981 */ /* 0x002f64000c1e1100 */
[----:B-----5:R-:W-:-:S05]  /*70a0*/  PRMT R171, R169, 0x8880, RZ ;  /* 0x00008880a9ab7816 */ /* 0x020fca00000000ff */
[----:B------:R-:W-:-:S07]  /*70b0*/  IMAD R171, R171, R170, RZ ;  /* 0x000000aaabab7224 */ /* 0x000fce00078e02ff */
.L_x_247:
[----:B------:R-:W-:Y:S05]  /*70c0*/  BSYNC B1 ;  /* 0x0000000000017941 */ /* 0x000fea0003800000 */
.L_x_246:
        /* <DEDUP_REMOVED lines=12> */
.L_x_249:
[----:B------:R-:W-:Y:S05]  /*7190*/  BSYNC B1 ;  /* 0x0000000000017941 */ /* 0x000fea0003800000 */
.L_x_248:
        /* <DEDUP_REMOVED lines=10> */
.L_x_251:
[----:B------:R-:W-:Y:S05]  /*7240*/  BSYNC B1 ;  /* 0x0000000000017941 */ /* 0x000fea0003800000 */
.L_x_250:
        /* <DEDUP_REMOVED lines=11> */
.L_x_253:
[----:B------:R-:W-:Y:S05]  /*7300*/  BSYNC B1 ;  /* 0x0000000000017941 */ /* 0x000fea0003800000 */
.L_x_252:
[----:B------:R-:W-:Y:S01]  /*7310*/  @!P4 IMAD R39, R39, R168, R171 ;  /* 0x000000a82727c224 */ /* 0x000fe200078e02ab */
[----:B------:R-:W-:Y:S04]  /*7320*/  BSSY B1, `(.L_x_254) ;  /* 0x0000006000017945 */ /* 0x000fe80003800000 */
[----:B------:R0:W-:Y:S01]  /*7330*/  @!P4 STG.E.U8 desc[UR36][R4.64+0x19], R39 ;  /* 0x000019270400c986 */ /* 0x0001e2000c101124 */
[----:B------:R-:W-:Y:S05]  /*7340*/  @P5 BRA `(.L_x_255) ;  /* 0x00000000000c5947 */ /* 0x000fea0003800000 */
[----:B-1----:R-:W5:Y:S02]  /*7350*/  LDG.E.U8 R169, desc[UR36][R6.64+0x20] ;  /* 0x0000202406a97981 */ /* 0x002f64000c1e1100 */
[----:B-----5:R-:W-:-:S05]  /*7360*/  PRMT R171, R169, 0x8880, RZ ;  /* 0x00008880a9ab7816 */ /* 0x020fca00000000ff */
[----:B------:R-:W-:-:S07]  /*7370*/  IMAD R171, R171, R170, RZ ;  /* 0x000000aaabab7224 */ /* 0x000fce00078e02ff */
.L_x_255:
[----:B------:R-:W-:Y:S05]  /*7380*/  BSYNC B1 ;  /* 0x0000000000017941 */ /* 0x000fea0003800000 */
.L_x_254:
        /* <DEDUP_REMOVED lines=12> */
.L_x_257:
[----:B------:R-:W-:Y:S05]  /*7450*/  BSYNC B1 ;  /* 0x0000000000017941 */ /* 0x000fea0003800000 */
.L_x_256:
        /* <DEDUP_REMOVED lines=10> */
.L_x_259:
[----:B------:R-:W-:Y:S05]  /*7500*/  BSYNC B1 ;  /* 0x0000000000017941 */ /* 0x000fea0003800000 */
.L_x_258:
        /* <DEDUP_REMOVED lines=11> */
.L_x_261:
[----:B------:R-:W-:Y:S05]  /*75c0*/  BSYNC B1 ;  /* 0x0000000000017941 */ /* 0x000fea0003800000 */
.L_x_260:
[----:B------:R-:W-:Y:S01]  /*75d0*/  @!P4 IMAD R43, R43, R168, R171 ;  /* 0x000000a82b2bc224 */ /* 0x000fe200078e02ab */
[----:B------:R-:W-:Y:S04]  /*75e0*/  BSSY B1, `(.L_x_262) ;  /* 0x0000006000017945 */ /* 0x000fe80003800000 */
[----:B------:R0:W-:Y:S01]  /*75f0*/  @!P4 STG.E.U8 desc[UR36][R4.64+0x21], R43 ;  /* 0x0000212b0400c986 */ /* 0x0001e2000c101124 */
[----:B------:R-:W-:Y:S05]  /*7600*/  @P5 BRA `(.L_x_263) ;  /* 0x00000000000c5947 */ /* 0x000fea0003800000 */
[----:B-1----:R-:W5:Y:S02]  /*7610*/  LDG.E.U8 R169, desc[UR36][R6.64+0x28] ;  /* 0x0000282406a97981 */ /* 0x002f64000c1e1100 */
[----:B-----5:R-:W-:-:S05]  /*7620*/  PRMT R171, R169, 0x8880, RZ ;  /* 0x00008880a9ab7816 */ /* 0x020fca00000000ff */
[----:B------:R-:W-:-:S07]  /*7630*/  IMAD R171, R171, R170, RZ ;  /* 0x000000aaabab7224 */ /* 0x000fce00078e02ff */
.L_x_263:
[----:B------:R-:W-:Y:S05]  /*7640*/  BSYNC B1 ;  /* 0x0000000000017941 */ /* 0x000fea0003800000 */
.L_x_262:
        /* <DEDUP_REMOVED lines=12> */
.L_x_265:
[----:B------:R-:W-:Y:S05]  /*7710*/  BSYNC B1 ;  /* 0x0000000000017941 */ /* 0x000fea0003800000 */
.L_x_264:
        /* <DEDUP_REMOVED lines=10> */
.L_x_267:
[----:B------:R-:W-:Y:S05]  /*77c0*/  BSYNC B1 ;  /* 0x0000000000017941 */ /* 0x000fea0003800000 */
.L_x_266:
        /* <DEDUP_REMOVED lines=11> */
.L_x_269:
[----:B------:R-:W-:Y:S05]  /*7880*/  BSYNC B1 ;  /* 0x0000000000017941 */ /* 0x000fea0003800000 */
.L_x_268:
[----:B------:R-:W-:Y:S01]  /*7890*/  @!P4 IMAD R47, R47, R168, R171 ;  /* 0x000000a82f2fc224 */ /* 0x000fe200078e02ab */
[----:B------:R-:W-:Y:S04]  /*78a0*/  BSSY B1, `(.L_x_270) ;  /* 0x0000006000017945 */ /* 0x000fe80003800000 */
[----:B------:R0:W-:Y:S01]  /*78b0*/  @!P4 STG.E.U8 desc[UR36][R4.64+0x29], R47 ;  /* 0x0000292f0400c986 */ /* 0x0001e2000c101124 */
[----:B------:R-:W-:Y:S05]  /*78c0*/  @P5 BRA `(.L_x_271) ;  /* 0x00000000000c5947 */ /* 0x000fea0003800000 */
[----:B-1----:R-:W5:Y:S02]  /*78d0*/  LDG.E.U8 R169, desc[UR36][R6.64+0x30] ;  /* 0x0000302406a97981 */ /* 0x002f64000c1e1100 */
[----:B-----5:R-:W-:-:S05]  /*78e0*/  PRMT R171, R169, 0x8880, RZ ;  /* 0x00008880a9ab7816 */ /* 0x020fca00000000ff */
[----:B------:R-:W-:-:S07]  /*78f0*/  IMAD R171, R171, R170, RZ ;  /* 0x000000aaabab7224 */ /* 0x000fce00078e02ff */
.L_x_271:
[----:B------:R-:W-:Y:S05]  /*7900*/  BSYNC B1 ;  /* 0x0000000000017941 */ /* 0x000fea0003800000 */
.L_x_270:
        /* <DEDUP_REMOVED lines=12> */
.L_x_273:
[----:B------:R-:W-:Y:S05]  /*79d0*/  BSYNC B1 ;  /* 0x0000000000017941 */ /* 0x000fea0003800000 */
.L_x_272:
        /* <DEDUP_REMOVED lines=10> */
.L_x_275:
[----:B------:R-:W-:Y:S05]  /*7a80*/  BSYNC B1 ;  /* 0x0000000000017941 */ /* 0x000fea0003800000 */
.L_x_274:
        /* <DEDUP_REMOVED lines=11> */
.L_x_277:
[----:B------:R-:W-:Y:S05]  /*7b40*/  BSYNC B1 ;  /* 0x0000000000017941 */ /* 0x000fea0003800000 */
.L_x_276:
[----:B------:R-:W-:Y:S01]  /*7b50*/  @!P4 IMAD R51, R51, R168, R171 ;  /* 0x000000a83333c224 */ /* 0x000fe200078e02ab */
[----:B------:R-:W-:Y:S04]  /*7b60*/  BSSY B1, `(.L_x_278) ;  /* 0x0000006000017945 */ /* 0x000fe80003800000 */
[----:B------:R0:W-:Y:S01]  /*7b70*/  @!P4 STG.E.U8 desc[UR36][R4.64+0x31], R51 ;  /* 0x000031330400c986 */ /* 0x0001e2000c101124 */
[----:B------:R-:W-:Y:S05]  /*7b80*/  @P5 BRA `(.L_x_279) ;  /* 0x00000000000c5947 */ /* 0x000fea0003800000 */
[----:B-1----:R-:W5:Y:S02]  /*7b90*/  LDG.E.U8 R169, desc[UR36][R6.64+0x38] ;  /* 0x0000382406a97981 */ /* 0x002f64000c1e1100 */
[----:B-----5:R-:W-:-:S05]  /*7ba0*/  PRMT R171, R169, 0x8880, RZ ;  /* 0x00008880a9ab7816 */ /* 0x020fca00000000ff */
[----:B------:R-:W-:-:S07]  /*7bb0*/  IMAD R171, R171, R170, RZ ;  /* 0x000000aaabab7224 */ /* 0x000fce00078e02ff */
.L_x_279:
[----:B------:R-:W-:Y:S05]  /*7bc0*/  BSYNC B1 ;  /* 0x0000000000017941 */ /* 0x000fea0003800000 */
.L_x_278:
        /* <DEDUP_REMOVED lines=12> */
.L_x_281:
[----:B------:R-:W-:Y:S05]  /*7c90*/  BSYNC B1 ;  /* 0x0000000000017941 */ /* 0x000fea0003800000 */
.L_x_280:
        /* <DEDUP_REMOVED lines=10> */
.L_x_283:
[----:B------:R-:W-:Y:S05]  /*7d40*/  BSYNC B1 ;  /* 0x0000000000017941 */ /* 0x000fea0003800000 */
.L_x_282:
        /* <DEDUP_REMOVED lines=11> */
.L_x_285:
[----:B------:R-:W-:Y:S05]  /*7e00*/  BSYNC B1 ;  /* 0x0000000000017941 */ /* 0x000fea0003800000 */
.L_x_284:
[----:B------:R-:W-:Y:S01]  /*7e10*/  @!P4 IMAD R55, R55, R168, R171 ;  /* 0x000000a83737c224 */ /* 0x000fe200078e02ab */
[----:B------:R-:W-:Y:S04]  /*7e20*/  BSSY B1, `(.L_x_286) ;  /* 0x0000006000017945 */ /* 0x000fe80003800000 */
[----:B------:R0:W-:Y:S01]  /*7e30*/  @!P4 STG.E.U8 desc[UR36][R4.64+0x39], R55 ;  /* 0x000039370400c986 */ /* 0x0001e2000c101124 */
[----:B------:R-:W-:Y:S05]  /*7e40*/  @P5 BRA `(.L_x_287) ;  /* 0x00000000000c5947 */ /* 0x000fea0003800000 */
[----:B-1----:R-:W5:Y:S02]  /*7e50*/  LDG.E.U8 R169, desc[UR36][R6.64+0x40] ;  /* 0x0000402406a97981 */ /* 0x002f64000c1e1100 */
[----:B-----5:R-:W-:-:S05]  /*7e60*/  PRMT R171, R169, 0x8880, RZ ;  /* 0x00008880a9ab7816 */ /* 0x020fca00000000ff */
[----:B------:R-:W-:-:S07]  /*7e70*/  IMAD R171, R171, R170, RZ ;  /* 0x000000aaabab7224 */ /* 0x000fce00078e02ff */
.L_x_287:
[----:B------:R-:W-:Y:S05]  /*7e80*/  BSYNC B1 ;  /* 0x0000000000017941 */ /* 0x000fea0003800000 */
.L_x_286:
        /* <DEDUP_REMOVED lines=12> */
.L_x_289:
[----:B------:R-:W-:Y:S05]  /*7f50*/  BSYNC B1 ;  /* 0x0000000000017941 */ /* 0x000fea0003800000 */
.L_x_288:
        /* <DEDUP_REMOVED lines=10> */
.L_x_291:
[----:B------:R-:W-:Y:S05]  /*8000*/  BSYNC B1 ;  /* 0x0000000000017941 */ /* 0x000fea0003800000 */
.L_x_290:
        /* <DEDUP_REMOVED lines=11> */
.L_x_293:
[----:B------:R-:W-:Y:S05]  /*80c0*/  BSYNC B1 ;  /* 0x0000000000017941 */ /* 0x000fea0003800000 */
.L_x_292:
[----:B------:R-:W-:Y:S01]  /*80d0*/  @!P0 IMAD R59, R59, R168, R171 ;  /* 0x000000a83b3b8224 */ /* 0x000fe200078e02ab */
[----:B------:R-:W-:Y:S04]  /*80e0*/  BSSY B1, `(.L_x_294) ;  /* 0x0000006000017945 */ /* 0x000fe80003800000 */
[----:B------:R0:W-:Y:S01]  /*80f0*/  @!P0 STG.E.U8 desc[UR36][R4.64+0x41], R59 ;  /* 0x0000413b04008986 */ /* 0x0001e2000c101124 */
[----:B------:R-:W-:Y:S05]  /*8100*/  @P4 BRA `(.L_x_295) ;  /* 0x00000000000c4947 */ /* 0x000fea0003800000 */
[----:B-1----:R-:W5:Y:S02]  /*8110*/  LDG.E.U8 R169, desc[UR36][R6.64+0x48] ;  /* 0x0000482406a97981 */ /* 0x002f64000c1e1100 */
[----:B-----5:R-:W-:-:S05]  /*8120*/  PRMT R171, R169, 0x8880, RZ ;  /* 0x00008880a9ab7816 */ /* 0x020fca00000000ff */
[----:B------:R-:W-:-:S07]  /*8130*/  IMAD R171, R171, R170, RZ ;  /* 0x000000aaabab7224 */ /* 0x000fce00078e02ff */
.L_x_295:
[----:B------:R-:W-:Y:S05]  /*8140*/  BSYNC B1 ;  /* 0x0000000000017941 */ /* 0x000fea0003800000 */
.L_x_294:
        /* <DEDUP_REMOVED lines=12> */
.L_x_297:
[----:B------:R-:W-:Y:S05]  /*8210*/  BSYNC B1 ;  /* 0x0000000000017941 */ /* 0x000fea0003800000 */
.L_x_296:
        /* <DEDUP_REMOVED lines=10> */
.L_x_299:
[----:B------:R-:W-:Y:S05]  /*82c0*/  BSYNC B1 ;  /* 0x0000000000017941 */ /* 0x000fea0003800000 */
.L_x_298:
[----:B------:R-:W-:Y:S01]  /*82d0*/  @!P5 IMAD R3, R62, R168, R171 ;  /* 0x000000a83e03d224 */ /* 0x000fe200078e02ab */
[----:B0-----:R-:W-:Y:S01]  /*82e0*/  @!P3 IADD3 R4, P0, R8, UR41, RZ ;  /* 0x000000290804bc10 */ /* 0x001fe2000ff1e0ff */
[----:B------:R-:W-:Y:S01]  /*82f0*/  BSSY B1, `(.L_x_300) ;  /* 0x000000a000017945 */ /* 0x000fe20003800000 */
[C---:B------:R-:W-:Y:S02]  /*8300*/  ISETP.LT.OR P4, PT, R0.reuse, 0x51, !P2 ;  /* 0x000000510000780c */ /* 0x040fe40005781670 */
[----:B------:R0:W-:Y:S01]  /*8310*/  @!P5 STG.E.U8 desc[UR36][R10.64+0x48], R3 ;  /* 0x000048030a00d986 */ /* 0x0001e2000c101124 */
[----:B------:R-:W-:Y:S02]  /*8320*/  @!P3 IADD3.X R5, R9, UR40, RZ, P0, !PT ;  /* 0x000000280905bc10 */ /* 0x000fe400087fe4ff */
[C---:B------:R-:W-:Y:S02]  /*8330*/  ISETP.LT.OR P5, PT, R0.reuse, 0x52, !P2 ;  /* 0x000000520000780c */ /* 0x040fe400057a1670 */
[----:B------:R-:W-:Y:S01]  /*8340*/  ISETP.LT.OR P0, PT, R0, 0x51, !P1 ;  /* 0x000000510000780c */ /* 0x000fe20004f01670 */
[----:B------:R-:W-:-:S12]  /*8350*/  @P3 BRA `(.L_x_301) ;  /* 0x00000000000c3947 */ /* 0x000fd80003800000 */
[----:B-1----:R-:W2:Y:S02]  /*8360*/  LDG.E.U8 R169, desc[UR36][R14.64+0x49] ;  /* 0x000049240ea97981 */ /* 0x002ea4000c1e1100 */
[----:B--2---:R-:W-:-:S05]  /*8370*/  PRMT R171, R169, 0x8880, RZ ;  /* 0x00008880a9ab7816 */ /* 0x004fca00000000ff */
[----:B------:R-:W-:-:S07]  /*8380*/  IMAD R171, R171, R170, RZ ;  /* 0x000000aaabab7224 */ /* 0x000fce00078e02ff */
.L_x_301:
[----:B------:R-:W-:Y:S05]  /*8390*/  BSYNC B1 ;  /* 0x0000000000017941 */ /* 0x000fea0003800000 */
.L_x_300:
[----:B------:R-:W-:Y:S01]  /*83a0*/  @!P3 IMAD R63, R63, R168, R171 ;  /* 0x000000a83f3fb224 */ /* 0x000fe200078e02ab */
[----:B------:R-:W-:Y:S04]  /*83b0*/  BSSY B1, `(.L_x_302) ;  /* 0x0000006000017945 */ /* 0x000fe80003800000 */
[----:B------:R2:W-:Y:S01]  /*83c0*/  @!P3 STG.E.U8 desc[UR36][R4.64+0x49], R63 ;  /* 0x0000493f0400b986 */ /* 0x0005e2000c101124 */
[----:B------:R-:W-:Y:S05]  /*83d0*/  @P4 BRA `(.L_x_303) ;  /* 0x00000000000c4947 */ /* 0x000fea0003800000 */
[----:B-1----:R-:W5:Y:S02]  /*83e0*/  LDG.E.U8 R169, desc[UR36][R6.64+0x50] ;  /* 0x0000502406a97981 */ /* 0x002f64000c1e1100 */
[----:B-----5:R-:W-:-:S05]  /*83f0*/  PRMT R171, R169, 0x8880, RZ ;  /* 0x00008880a9ab7816 */ /* 0x020fca00000000ff */
[----:B------:R-:W-:-:S07]  /*8400*/  IMAD R171, R171, R170, RZ ;  /* 0x000000aaabab7224 */ /* 0x000fce00078e02ff */
.L_x_303:
[----:B------:R-:W-:Y:S05]  /*8410*/  BSYNC B1 ;  /* 0x0000000000017941 */ /* 0x000fea0003800000 */
.L_x_302:
[----:B0-----:R-:W-:Y:S01]  /*8420*/  @!P4 IMAD R3, R64, R168, R171 ;  /* 0x000000a84003c224 */ /* 0x001fe200078e02ab */
[----:B------:R-:W-:Y:S01]  /*8430*/  BSSY B1, `(.L_x_304) ;  /* 0x0000008000017945 */ /* 0x000fe20003800000 */
[----:B--2---:R-:W-:Y:S02]  /*8440*/  @!P4 IMAD.MOV.U32 R4, RZ, RZ, R8 ;  /* 0x000000ffff04c224 */ /* 0x004fe400078e0008 */
[----:B------:R-:W-:-:S05]  /*8450*/  @!P4 IMAD.MOV.U32 R5, RZ, RZ, R9 ;  /* 0x000000ffff05c224 */ /* 0x000fca00078e0009 */
[----:B------:R0:W-:Y:S01]  /*8460*/  @!P4 STG.E.U8 desc[UR36][R4.64+0x50], R3 ;  /* 0x000050030400c986 */ /* 0x0001e2000c101124 */
[----:B------:R-:W-:Y:S05]  /*8470*/  @P5 BRA `(.L_x_305) ;  /* 0x00000000000c5947 */ /* 0x000fea0003800000 */
[----:B-1----:R-:W2:Y:S02]  /*8480*/  LDG.E.U8 R169, desc[UR36][R6.64+0x51] ;  /* 0x0000512406a97981 */ /* 0x002ea4000c1e1100 */
[----:B--2---:R-:W-:-:S05]  /*8490*/  PRMT R171, R169, 0x8880, RZ ;  /* 0x00008880a9ab7816 */ /* 0x004fca00000000ff */
[----:B------:R-:W-:-:S07]  /*84a0*/  IMAD R171, R171, R170, RZ ;  /* 0x000000aaabab7224 */ /* 0x000fce00078e02ff */
.L_x_305:
[----:B------:R-:W-:Y:S05]  /*84b0*/  BSYNC B1 ;  /* 0x0000000000017941 */ /* 0x000fea0003800000 */
.L_x_304:
[----:B------:R-:W-:Y:S01]  /*84c0*/  @!P5 IMAD R65, R65, R168, R171 ;  /* 0x000000a84141d224 */ /* 0x000fe200078e02ab */
[----:B------:R-:W-:Y:S01]  /*84d0*/  BSSY B1, `(.L_x_306) ;  /* 0x000000c000017945 */ /* 0x000fe20003800000 */
[----:B0-----:R-:W-:Y:S01]  /*84e0*/  @!P5 IMAD.MOV.U32 R4, RZ, RZ, R8 ;  /* 0x000000ffff04d224 */ /* 0x001fe200078e0008 */
[C---:B------:R-:W-:Y:S01]  /*84f0*/  ISETP.LT.OR P4, PT, R0.reuse, 0x52, !P1 ;  /* 0x000000520000780c */ /* 0x040fe20004f81670 */
[----:B------:R-:W-:Y:S01]  /*8500*/  @!P5 IMAD.MOV.U32 R5, RZ, RZ, R9 ;  /* 0x000000ffff05d224 */ /* 0x000fe200078e0009 */
[----:B------:R-:W-:-:S04]  /*8510*/  ISETP.LT.OR P3, PT, R0, 0x59, !P1 ;  /* 0x000000590000780c */ /* 0x000fc80004f61670 */
[----:B------:R0:W-:Y:S01]  /*8520*/  @!P5 STG.E.U8 desc[UR36][R4.64+0x51], R65 ;  /* 0x000051410400d986 */ /* 0x0001e2000c101124 */
[----:B------:R-:W-:-:S04]  /*8530*/  @!P0 IADD3 R10, P5, R8, UR41, RZ ;  /* 0x00000029080a8c10 */ /* 0x000fc8000ffbe0ff */
[----:B------:R-:W-:Y:S01]  /*8540*/  @!P0 IADD3.X R11, R9, UR40, RZ, P5, !PT ;  /* 0x00000028090b8c10 */ /* 0x000fe2000affe4ff */
[----:B------:R-:W-:Y:S08]  /*8550*/  @P0 BRA `(.L_x_307) ;  /* 0x00000000000c0947 */ /* 0x000ff00003800000 */
[----:B-1----:R-:W2:Y:S02]  /*8560*/  LDG.E.U8 R169, desc[UR36][R14.64+0x50] ;  /* 0x000050240ea97981 */ /* 0x002ea4000c1e1100 */
[----:B--2---:R-:W-:-:S05]  /*8570*/  PRMT R171, R169, 0x8880, RZ ;  /* 0x00008880a9ab7816 */ /* 0x004fca00000000ff */
[----:B------:R-:W-:-:S07]  /*8580*/  IMAD R171, R171, R170, RZ ;  /* 0x000000aaabab7224 */ /* 0x000fce00078e02ff */
.L_x_307:
[----:B------:R-:W-:Y:S05]  /*8590*/  BSYNC B1 ;  /* 0x0000000000017941 */ /* 0x000fea0003800000 */
.L_x_306:
[----:B------:R-:W-:Y:S01]  /*85a0*/  @!P0 IMAD R3, R66, R168, R171 ;  /* 0x000000a842038224 */ /* 0x000fe200078e02ab */
[----:B0-----:R-:W-:Y:S01]  /*85b0*/  @!P4 IADD3 R4, P5, R8, UR41, RZ ;  /* 0x000000290804cc10 */ /* 0x001fe2000ffbe0ff */
[----:B------:R-:W-:Y:S03]  /*85c0*/  BSSY B1, `(.L_x_308) ;  /* 0x000000a000017945 */ /* 0x000fe60003800000 */
[----:B------:R0:W-:Y:S01]  /*85d0*/  @!P0 STG.E.U8 desc[UR36][R10.64+0x50], R3 ;  /* 0x000050030a008986 */ /* 0x0001e2000c101124 */
[C---:B------:R-:W-:Y:S02]  /*85e0*/  ISETP.LT.OR P0, PT, R0.reuse, 0x59, !P2 ;  /* 0x000000590000780c */ /* 0x040fe40005701670 */
[----:B------:R-:W-:Y:S02]  /*85f0*/  @!P4 IADD3.X R5, R9, UR40, RZ, P5, !PT ;  /* 0x000000280905cc10 */ /* 0x000fe4000affe4ff */
[----:B------:R-:W-:-:S02]  /*8600*/  ISETP.LT.OR P2, PT, R0, 0x5a, !P2 ;  /* 0x0000005a0000780c */ /* 0x000fc40005741670 */
[----:B------:R-:W-:Y:S01]  /*8610*/  @!P3 IADD3 R12, P5, R8, UR41, RZ ;  /* 0x00000029080cbc10 */ /* 0x000fe2000ffbe0ff */
[----:B------:R-:W-:-:S12]  /*8620*/  @P4 BRA `(.L_x_309) ;  /* 0x00000000000c4947 */ /* 0x000fd80003800000 */
[----:B-1----:R-:W2:Y:S02]  /*8630*/  LDG.E.U8 R169, desc[UR36][R14.64+0x51] ;  /* 0x000051240ea97981 */ /* 0x002ea4000c1e1100 */
[----:B--2---:R-:W-:-:S05]  /*8640*/  PRMT R171, R169, 0x8880, RZ ;  /* 0x00008880a9ab7816 */ /* 0x004fca00000000ff */
[----:B------:R-:W-:-:S07]  /*8650*/  IMAD R171, R171, R170, RZ ;  /* 0x000000aaabab7224 */ /* 0x000fce00078e02ff */
.L_x_309:
[----:B------:R-:W-:Y:S05]  /*8660*/  BSYNC B1 ;  /* 0x0000000000017941 */ /* 0x000fea0003800000 */
.L_x_308:
[----:B------:R-:W-:Y:S01]  /*8670*/  @!P4 IMAD R67, R67, R168, R171 ;  /* 0x000000a84343c224 */ /* 0x000fe200078e02ab */
[----:B------:R-:W-:Y:S04]  /*8680*/  BSSY B1, `(.L_x_310) ;  /* 0x0000006000017945 */ /* 0x000fe80003800000 */
[----:B------:R2:W-:Y:S01]  /*8690*/  @!P4 STG.E.U8 desc[UR36][R4.64+0x51], R67 ;  /* 0x000051430400c986 */ /* 0x0005e2000c101124 */
[----:B------:R-:W-:Y:S05]  /*86a0*/  @P0 BRA `(.L_x_311) ;  /* 0x00000000000c0947 */ /* 0x000fea0003800000 */
[----:B-1----:R-:W5:Y:S02]  /*86b0*/  LDG.E.U8 R169, desc[UR36][R6.64+0x58] ;  /* 0x0000582406a97981 */ /* 0x002f64000c1e1100 */
[----:B-----5:R-:W-:-:S05]  /*86c0*/  PRMT R171, R169, 0x8880, RZ ;  /* 0x00008880a9ab7816 */ /* 0x020fca00000000ff */
[----:B------:R-:W-:-:S07]  /*86d0*/  IMAD R171, R171, R170, RZ ;  /* 0x000000aaabab7224 */ /* 0x000fce00078e02ff */
.L_x_311:
[----:B------:R-:W-:Y:S05]  /*86e0*/  BSYNC B1 ;  /* 0x0000000000017941 */ /* 0x000fea0003800000 */
.L_x_310:
        /* <DEDUP_REMOVED lines=9> */
.L_x_313:
[----:B------:R-:W-:Y:S05]  /*8780*/  BSYNC B1 ;  /* 0x0000000000017941 */ /* 0x000fea0003800000 */
.L_x_312:
        /* <DEDUP_REMOVED lines=10> */
.L_x_315:
[----:B------:R-:W-:Y:S05]  /*8830*/  BSYNC B1 ;  /* 0x0000000000017941 */ /* 0x000fea0003800000 */
.L_x_314:
[----:B------:R-:W-:Y:S01]  /*8840*/  @!P3 IMAD R3, R70, R168, R171 ;  /* 0x000000a84603b224 */ /* 0x000fe200078e02ab */
[----:B------:R-:W-:Y:S01]  /*8850*/  ISETP.LT.OR P1, PT, R0, 0x5a, !P1 ;  /* 0x0000005a0000780c */ /* 0x000fe20004f21670 */
[----:B------:R-:W-:Y:S03]  /*8860*/  BSSY B1, `(.L_x_316) ;  /* 0x0000006000017945 */ /* 0x000fe60003800000 */
[----:B------:R2:W-:Y:S09]  /*8870*/  @!P3 STG.E.U8 desc[UR36][R12.64+0x58], R3 ;  /* 0x000058030c00b986 */ /* 0x0005f2000c101124 */
[----:B------:R-:W-:Y:S05]  /*8880*/  @P1 BRA `(.L_x_317) ;  /* 0x00000000000c1947 */ /* 0x000fea0003800000 */
[----:B-1----:R-:W5:Y:S02]  /*8890*/  LDG.E.U8 R169, desc[UR36][R14.64+0x59] ;  /* 0x000059240ea97981 */ /* 0x002f64000c1e1100 */
[----:B-----5:R-:W-:-:S05]  /*88a0*/  PRMT R171, R169, 0x8880, RZ ;  /* 0x00008880a9ab7816 */ /* 0x020fca00000000ff */
[----:B------:R-:W-:-:S07]  /*88b0*/  IMAD R171, R171, R170, RZ ;  /* 0x000000aaabab7224 */ /* 0x000fce00078e02ff */
.L_x_317:
[----:B------:R-:W-:Y:S05]  /*88c0*/  BSYNC B1 ;  /* 0x0000000000017941 */ /* 0x000fea0003800000 */
.L_x_316:
[----:B------:R-:W-:Y:S01]  /*88d0*/  IMAD R71, R71, R168, R171 ;  /* 0x000000a847477224 */ /* 0x000fe200078e02ab */
[----:B------:R-:W-:Y:S06]  /*88e0*/  @P1 BRA `(.L_x_318) ;  /* 0x0000002400f01947 */ /* 0x000fec0003800000 */
[----:B0-----:R-:W-:-:S04]  /*88f0*/  IADD3 R4, P0, R8, UR41, RZ ;  /* 0x0000002908047c10 */ /* 0x001fc8000ff1e0ff */
[----:B------:R-:W-:-:S05]  /*8900*/  IADD3.X R5, R9, UR40, RZ, P0, !PT ;  /* 0x0000002809057c10 */ /* 0x000fca00087fe4ff */
[----:B------:R0:W-:Y:S01]  /*8910*/  STG.E.U8 desc[UR36][R4.64+0x59], R71 ;  /* 0x0000594704007986 */ /* 0x0001e2000c101124 */
[----:B------:R-:W-:Y:S05]  /*8920*/  BRA `(.L_x_318) ;  /* 0x0000002400e07947 */ /* 0x000fea0003800000 */
.L_x_29:
[C---:B------:R-:W-:Y:S01]  /*8930*/  ISETP.GE.AND P1, PT, R3.reuse, 0x1, PT ;  /* 0x000000010300780c */ /* 0x040fe20003f26270 */
[----:B------:R-:W-:Y:S01]  /*8940*/  ULDC.64 UR4, c[0x0][0x5c0] ;  /* 0x0001700000047ab9 */ /* 0x000fe20000000a00 */
[----:B------:R-:W-:Y:S02]  /*8950*/  ISETP.GE.AND P2, PT, R3, 0x9, PT ;  /* 0x000000090300780c */ /* 0x000fe40003f46270 */
[C---:B------:R-:W-:Y:S02]  /*8960*/  ISETP.LT.OR P5, PT, R0.reuse, 0x1, !P1 ;  /* 0x000000010000780c */ /* 0x040fe40004fa1670 */
[C---:B------:R-:W-:Y:S02]  /*8970*/  ISETP.LT.OR P0, PT, R0.reuse, 0x2, !P1 ;  /* 0x000000020000780c */ /* 0x040fe40004f01670 */
[----:B------:R-:W-:Y:S02]  /*8980*/  ISETP.LT.OR P4, PT, R0, 0x1, !P2 ;  /* 0x000000010000780c */ /* 0x000fe40005781670 */
[----:B------:R-:W-:-:S04]  /*8990*/  IADD3 R6, P3, R174, UR4, RZ ;  /* 0x00000004ae067c10 */ /* 0x000fc8000ff7e0ff */
[----:B------:R-:W-:Y:S02]  /*89a0*/  IADD3.X R7, R178, UR5, RZ, P3, !PT ;  /* 0x00000005b2077c10 */ /* 0x000fe40009ffe4ff */
[----:B------:R-:W-:Y:S01]  /*89b0*/  ISETP.LT.OR P3, PT, R0, 0x2, !P2 ;  /* 0x000000020000780c */ /* 0x000fe20005761670 */
[-C--:B------:R-:W-:Y:S02]  /*89c0*/  @!P5 IMAD R13, R120, R168.reuse, RZ ;  /* 0x000000a8780dd224 */ /* 0x080fe400078e02ff */
[-C--:B------:R-:W-:Y:S02]  /*89d0*/  @!P0 IMAD R121, R121, R168.reuse, RZ ;  /* 0x000000a879798224 */ /* 0x080fe400078e02ff */
[----:B------:R-:W-:Y:S01]  /*89e0*/  @!P4 IMAD R15, R122, R168, RZ ;  /* 0x000000a87a0fc224 */ /* 0x000fe200078e02ff */
[----:B------:R-:W-:Y:S01]  /*89f0*/  @!P5 STG.E.U8 desc[UR36][R6.64], R13 ;  /* 0x0000000d0600d986 */ /* 0x000fe2000c101124 */
[----:B------:R-:W-:-:S03]  /*8a00*/  @!P4 IADD3 R8, P5, R6, UR41, RZ ;  /* 0x000000290608cc10 */ /* 0x000fc6000ffbe0ff */
[----:B------:R-:W-:Y:S01]  /*8a10*/  @!P0 STG.E.U8 desc[UR36][R6.64+0x1], R121 ;  /* 0x0000017906008986 */ /* 0x000fe2000c101124 */
[----:B------:R-:W-:Y:S02]  /*8a20*/  @!P4 IADD3.X R9, R7, UR40, RZ, P5, !PT ;  /* 0x000000280709cc10 */ /* 0x000fe4000affe4ff */
[----:B------:R-:W-:Y:S01]  /*8a30*/  ISETP.LT.OR P0, PT, R0, 0x9, !P1 ;  /* 0x000000090000780c */ /* 0x000fe20004f01670 */
[----:B------:R-:W-:Y:S01]  /*8a40*/  @!P3 IMAD R123, R123, R168, RZ ;  /* 0x000000a87b7bb224 */ /* 0x000fe200078e02ff */
[----:B------:R-:W-:Y:S01]  /*8a50*/  @!P3 IADD3 R10, P5, R6, UR41, RZ ;  /* 0x00000029060abc10 */ /* 0x000fe2000ffbe0ff */
[----:B------:R0:W-:Y:S01]  /*8a60*/  @!P4 STG.E.U8 desc[UR36][R8.64], R15 ;  /* 0x0000000f0800c986 */ /* 0x0001e2000c101124 */
[C---:B------:R-:W-:Y:S02]  /*8a70*/  ISETP.LT.OR P4, PT, R0.reuse, 0xa, !P1 ;  /* 0x0000000a0000780c */ /* 0x040fe40004f81670 */
[----:B------:R-:W-:Y:S02]  /*8a80*/  @!P3 IADD3.X R11, R7, UR40, RZ, P5, !PT ;  /* 0x00000028070bbc10 */ /* 0x000fe4000affe4ff */
[----:B------:R-:W-:-:S03]  /*8a90*/  ISETP.LT.OR P5, PT, R0, 0x9, !P2 ;  /* 0x000000090000780c */ /* 0x000fc600057a1670 */
[----:B------:R-:W-:Y:S01]  /*8aa0*/  @!P3 STG.E.U8 desc[UR36][R10.64+0x1], R123 ;  /* 0x0000017b0a00b986 */ /* 0x000fe2000c101124 */
[----:B------:R-:W-:Y:S01]  /*8ab0*/  ISETP.LT.OR P3, PT, R0, 0xa, !P2 ;  /* 0x0000000a0000780c */ /* 0x000fe20005761670 */
[----:B------:R-:W-:-:S04]  /*8ac0*/  @!P0 IMAD R19, R124, R168, RZ ;  /* 0x000000a87c138224 */ /* 0x000fc800078e02ff */
[-C--:B------:R-:W-:Y:S01]  /*8ad0*/  @!P4 IMAD R125, R125, R168.reuse, RZ ;  /* 0x000000a87d7dc224 */ /* 0x080fe200078e02ff */
[----:B------:R3:W-:Y:S03]  /*8ae0*/  @!P0 STG.E.U8 desc[UR36][R6.64+0x8], R19 ;  /* 0x0000081306008986 */ /* 0x0007e6000c101124 */
[----:B------:R-:W-:Y:S01]  /*8af0*/  @!P5 IADD3 R12, P0, R6, UR41, RZ ;  /* 0x00000029060cdc10 */ /* 0x000fe2000ff1e0ff */
[-C--:B0-----:R-:W-:Y:S01]  /*8b00*/  @!P5 IMAD R15, R126, R168.reuse, RZ ;  /* 0x000000a87e0fd224 */ /* 0x081fe200078e02ff */
[----:B------:R-:W-:Y:S02]  /*8b10*/  @!P4 STG.E.U8 desc[UR36][R6.64+0x9], R125 ;  /* 0x0000097d0600c986 */ /* 0x000fe4000c101124 */
[----:B------:R-:W-:Y:S01]  /*8b20*/  @!P5 IADD3.X R13, R7, UR40, RZ, P0, !PT ;  /* 0x00000028070ddc10 */ /* 0x000fe200087fe4ff */
[----:B------:R-:W-:Y:S01]  /*8b30*/  @!P3 IMAD R127, R127, R168, RZ ;  /* 0x000000a87f7fb224 */ /* 0x000fe200078e02ff */
[----:B------:R-:W-:-:S02]  /*8b40*/  ISETP.LT.OR P0, PT, R0, 0x11, !P1 ;  /* 0x000000110000780c */ /* 0x000fc40004f01670 */
[----:B------:R-:W-:Y:S01]  /*8b50*/  @!P3 IADD3 R8, P4, R6, UR41, RZ ;  /* 0x000000290608bc10 */ /* 0x000fe2000ff9e0ff */
[----:B------:R0:W-:Y:S01]  /*8b60*/  @!P5 STG.E.U8 desc[UR36][R12.64+0x8], R15 ;  /* 0x0000080f0c00d986 */ /* 0x0001e2000c101124 */
[C---:B------:R-:W-:Y:S02]  /*8b70*/  ISETP.LT.OR P5, PT, R0.reuse, 0x12, !P1 ;  /* 0x000000120000780c */ /* 0x040fe40004fa1670 */
[----:B------:R-:W-:Y:S02]  /*8b80*/  @!P3 IADD3.X R9, R7, UR40, RZ, P4, !PT ;  /* 0x000000280709bc10 */ /* 0x000fe4000a7fe4ff */
[----:B------:R-:W-:-:S03]  /*8b90*/  ISETP.LT.OR P4, PT, R0, 0x11, !P2 ;  /* 0x000000110000780c */ /* 0x000fc60005781670 */
[----:B------:R4:W-:Y:S01]  /*8ba0*/  @!P3 STG.E.U8 desc[UR36][R8.64+0x9], R127 ;  /* 0x0000097f0800b986 */ /* 0x0009e2000c101124 */
[----:B------:R-:W-:Y:S01]  /*8bb0*/  ISETP.LT.OR P3, PT, R0, 0x12, !P2 ;  /* 0x000000120000780c */ /* 0x000fe20005761670 */
[----:B---3--:R-:W-:-:S04]  /*8bc0*/  @!P0 IMAD R19, R128, R168, RZ ;  /* 0x000000a880138224 */ /* 0x008fc800078e02ff */
        /* <DEDUP_REMOVED lines=8> */
[----:B----4-:R-:W-:Y:S01]  /*8c50*/  @!P3 IADD3 R8, P5, R6, UR41, RZ ;  /* 0x000000290608bc10 */ /* 0x010fe2000ffbe0ff */
        /* <DEDUP_REMOVED lines=107> */
[----:B------:R-:W-:Y:S01]  /*9310*/  @!P4 STG.E.U8 desc[UR36][R6.64+0x49], R157 ;  /* 0x0000499d0600c986 */ /* 0x000fe2000c101124 */
[----:B------:R-:W-:Y:S01]  /*9320*/  ISETP.LT.OR P4, PT, R0, 0x51, !P1 ;  /* 0x000000510000780c */ /* 0x000fe20004f81670 */
[----:B------:R-:W-:Y:S01]  /*9330*/  @!P3 IMAD R159, R159, R168, RZ ;  /* 0x000000a89f9fb224 */ /* 0x000fe200078e02ff */
[----:B------:R-:W-:Y:S02]  /*9340*/  @!P5 IADD3.X R13, R7, UR40, RZ, P0, !PT ;  /* 0x00000028070ddc10 */ /* 0x000fe400087fe4ff */
[----:B----4-:R-:W-:-:S03]  /*9350*/  @!P3 IADD3 R8, P0, R6, UR41, RZ ;  /* 0x000000290608bc10 */ /* 0x010fc6000ff1e0ff */
[----:B------:R0:W-:Y:S01]  /*9360*/  @!P5 STG.E.U8 desc[UR36][R12.64+0x48], R11 ;  /* 0x0000480b0c00d986 */ /* 0x0001e2000c101124 */
[C---:B------:R-:W-:Y:S02]  /*9370*/  ISETP.LT.OR P5, PT, R0.reuse, 0x52, !P1 ;  /* 0x000000520000780c */ /* 0x040fe40004fa1670 */
[----:B------:R-:W-:Y:S02]  /*9380*/  @!P3 IADD3.X R9, R7, UR40, RZ, P0, !PT ;  /* 0x000000280709bc10 */ /* 0x000fe400087fe4ff */
[----:B------:R-:W-:Y:S01]  /*9390*/  ISETP.LT.OR P0, PT, R0, 0x51, !P2 ;  /* 0x000000510000780c */ /* 0x000fe20005701670 */
[-C--:B------:R-:W-:Y:S02]  /*93a0*/  @!P4 IMAD R15, R160, R168.reuse, RZ ;  /* 0x000000a8a00fc224 */ /* 0x080fe400078e02ff */
[----:B------:R4:W-:Y:S04]  /*93b0*/  @!P3 STG.E.U8 desc[UR36][R8.64+0x49], R159 ;  /* 0x0000499f0800b986 */ /* 0x0009e8000c101124 */
[----:B------:R5:W-:Y:S01]  /*93c0*/  @!P4 STG.E.U8 desc[UR36][R6.64+0x50], R15 ;  /* 0x0000500f0600c986 */ /* 0x000be2000c101124 */
[----:B------:R-:W-:Y:S01]  /*93d0*/  ISETP.LT.OR P4, PT, R0, 0x52, !P2 ;  /* 0x000000520000780c */ /* 0x000fe20005781670 */
[----:B------:R-:W-:-:S04]  /*93e0*/  @!P5 IMAD R161, R161, R168, RZ ;  /* 0x000000a8a1a1d224 */ /* 0x000fc800078e02ff */
[----:B------:R-:W-:Y:S01]  /*93f0*/  @!P0 IADD3 R10, P3, R6, UR41, RZ ;  /* 0x00000029060a8c10 */ /* 0x000fe2000ff7e0ff */
[----:B------:R-:W-:Y:S01]  /*9400*/  @!P5 STG.E.U8 desc[UR36][R6.64+0x51], R161 ;  /* 0x000051a10600d986 */ /* 0x000fe2000c101124 */
[----:B------:R-:W-:Y:S01]  /*9410*/  ISETP.LT.OR P5, PT, R0, 0x59, !P1 ;  /* 0x000000590000780c */ /* 0x000fe20004fa1670 */
[-C--:B---3--:R-:W-:Y:S01]  /*9420*/  @!P0 IMAD R19, R162, R168.reuse, RZ ;  /* 0x000000a8a2138224 */ /* 0x088fe200078e02ff */
[----:B0-----:R-:W-:Y:S02]  /*9430*/  @!P0 IADD3.X R11, R7, UR40, RZ, P3, !PT ;  /* 0x00000028070b8c10 */ /* 0x001fe40009ffe4ff */
[C---:B------:R-:W-:Y:S02]  /*9440*/  ISETP.LT.OR P3, PT, R0.reuse, 0x59, !P2 ;  /* 0x000000590000780c */ /* 0x040fe40005761670 */
[C---:B------:R-:W-:Y:S01]  /*9450*/  ISETP.LT.OR P2, PT, R0.reuse, 0x5a, !P2 ;  /* 0x0000005a0000780c */ /* 0x040fe20005741670 */
[----:B------:R-:W-:Y:S01]  /*9460*/  @!P0 STG.E.U8 desc[UR36][R10.64+0x50], R19 ;  /* 0x000050130a008986 */ /* 0x000fe2000c101124 */
[----:B------:R-:W-:Y:S01]  /*9470*/  ISETP.LT.OR P1, PT, R0, 0x5a, !P1 ;  /* 0x0000005a0000780c */ /* 0x000fe20004f21670 */
[----:B------:R-:W-:Y:S01]  /*9480*/  @!P4 IMAD R163, R163, R168, RZ ;  /* 0x000000a8a3a3c224 */ /* 0x000fe200078e02ff */
[----:B----4-:R-:W-:-:S03]  /*9490*/  @!P4 IADD3 R8, P0, R6, UR41, RZ ;  /* 0x000000290608cc10 */ /* 0x010fc6000ff1e0ff */
[-C--:B------:R-:W-:Y:S01]  /*94a0*/  @!P5 IMAD R21, R164, R168.reuse, RZ ;  /* 0x000000a8a415d224 */ /* 0x080fe200078e02ff */
[----:B------:R-:W-:Y:S02]  /*94b0*/  @!P4 IADD3.X R9, R7, UR40, RZ, P0, !PT ;  /* 0x000000280709cc10 */ /* 0x000fe400087fe4ff */
[----:B------:R-:W-:Y:S01]  /*94c0*/  ISETP.GE.AND P0, PT, R3, 0x81, PT ;  /* 0x000000810300780c */ /* 0x000fe20003f06270 */
[-C--:B------:R-:W-:Y:S02]  /*94d0*/  @!P3 IMAD R121, R166, R168.reuse, RZ ;  /* 0x000000a8a679b224 */ /* 0x080fe400078e02ff */
[----:B------:R0:W-:Y:S01]  /*94e0*/  @!P4 STG.E.U8 desc[UR36][R8.64+0x51], R163 ;  /* 0x000051a30800c986 */ /* 0x0001e2000c101124 */
[C---:B------:R-:W-:Y:S01]  /*94f0*/  @!P3 IADD3 R12, P4, R6.reuse, UR41, RZ ;  /* 0x00000029060cbc10 */ /* 0x040fe2000ff9e0ff */
[-C--:B------:R-:W-:Y:S02]  /*9500*/  @!P1 IMAD R165, R165, R168.reuse, RZ ;  /* 0x000000a8a5a59224 */ /* 0x080fe400078e02ff */
[----:B------:R3:W-:Y:S01]  /*9510*/  @!P5 STG.E.U8 desc[UR36][R6.64+0x58], R21 ;  /* 0x000058150600d986 */ /* 0x0007e2000c101124 */
[----:B------:R-:W-:Y:S01]  /*9520*/  @!P2 IADD3 R14, P5, R6, UR41, RZ ;  /* 0x00000029060eac10 */ /* 0x000fe2000ffbe0ff */
[----:B------:R-:W-:Y:S01]  /*9530*/  @!P2 IMAD R167, R167, R168, RZ ;  /* 0x000000a8a7a7a224 */ /* 0x000fe200078e02ff */
[C---:B------:R-:W-:Y:S01]  /*9540*/  @!P3 IADD3.X R13, R7.reuse, UR40, RZ, P4, !PT ;  /* 0x00000028070dbc10 */ /* 0x040fe2000a7fe4ff */
[----:B------:R-:W-:Y:S01]  /*9550*/  @!P1 STG.E.U8 desc[UR36][R6.64+0x59], R165 ;  /* 0x000059a506009986 */ /* 0x000fe2000c101124 */
[----:B-----5:R-:W-:-:S02]  /*9560*/  @!P2 IADD3.X R15, R7, UR40, RZ, P5, !PT ;  /* 0x00000028070fac10 */ /* 0x020fc4000affe4ff */
[----:B------:R-:W-:Y:S01]  /*9570*/  ISETP.LT.OR P5, PT, R0, 0x1, !P0 ;  /* 0x000000010000780c */ /* 0x000fe200047a1670 */
[----:B------:R4:W-:Y:S01]  /*9580*/  @!P3 STG.E.U8 desc[UR36][R12.64+0x58], R121 ;  /* 0x000058790c00b986 */ /* 0x0009e2000c101124 */
[----:B------:R-:W-:Y:S02]  /*9590*/  ISETP.GE.AND P1, PT, R3, 0x89, PT ;  /* 0x000000890300780c */ /* 0x000fe40003f26270 */
[----:B0-----:R-:W-:Y:S01]  /*95a0*/  SHF.L.U64.HI R9, R4, 0x7, R5 ;  /* 0x0000000704097819 */ /* 0x001fe20000010205 */
[----:B------:R-:W-:Y:S01]  /*95b0*/  @!P2 STG.E.U8 desc[UR36][R14.64+0x59], R167 ;  /* 0x000059a70e00a986 */ /* 0x000fe2000c101124 */
[C---:B------:R-:W-:Y:S02]  /*95c0*/  ISETP.LT.OR P2, PT, R0.reuse, 0x2, !P0 ;  /* 0x000000020000780c */ /* 0x040fe40004741670 */
[----:B------:R-:W-:Y:S02]  /*95d0*/  ISETP.LT.OR P4, PT, R0, 0x1, !P1 ;  /* 0x000000010000780c */ /* 0x000fe40004f81670 */
[----:B------:R-:W-:-:S03]  /*95e0*/  LEA R8, P3, R4, R6, 0x7 ;  /* 0x0000000604087211 */ /* 0x000fc600078638ff */
[----:B------:R-:W-:Y:S02]  /*95f0*/  @!P5 IMAD R19, R72, R168, RZ ;  /* 0x000000a84813d224 */ /* 0x000fe400078e02ff */
[----:B------:R-:W-:Y:S01]  /*9600*/  IMAD.X R9, R9, 0x1, R7, P3 ;  /* 0x0000000109097824 */ /* 0x000fe200018e0607 */
[----:B------:R-:W-:-:S03]  /*9610*/  ISETP.LT.OR P3, PT, R0, 0x2, !P1 ;  /* 0x000000020000780c */ /* 0x000fc60004f61670 */
[-C--:B------:R-:W-:Y:S01]  /*9620*/  @!P2 IMAD R73, R73, R168.reuse, RZ ;  /* 0x000000a84949a224 */ /* 0x080fe200078e02ff */
[----:B------:R0:W-:Y:S01]  /*9630*/  @!P5 STG.E.U8 desc[UR36][R8.64], R19 ;  /* 0x000000130800d986 */ /* 0x0001e2000c101124 */
[----:B------:R-:W-:Y:S01]  /*9640*/  @!P4 IADD3 R10, P5, R8, UR41, RZ ;  /* 0x00000029080acc10 */ /* 0x000fe2000ffbe0ff */
[-C--:B---3--:R-:W-:Y:S02]  /*9650*/  @!P4 IMAD R21, R74, R168.reuse, RZ ;  /* 0x000000a84a15c224 */ /* 0x088fe400078e02ff */
[----:B------:R-:W-:Y:S01]  /*9660*/  @!P2 STG.E.U8 desc[UR36][R8.64+0x1], R73 ;  /* 0x000001490800a986 */ /* 0x000fe2000c101124 */
[----:B------:R-:W-:Y:S02]  /*9670*/  @!P4 IADD3.X R11, R9, UR40, RZ, P5, !PT ;  /* 0x00000028090bcc10 */ /* 0x000fe4000affe4ff */
[----:B------:R-:W-:Y:S02]  /*9680*/  ISETP.LT.OR P2, PT, R0, 0x9, !P0 ;  /* 0x000000090000780c */ /* 0x000fe40004741670 */
[----:B----4-:R-:W-:Y:S01]  /*9690*/  @!P3 IADD3 R12, P5, R8, UR41, RZ ;  /* 0x00000029080cbc10 */ /* 0x010fe2000ffbe0ff */
[----:B------:R3:W-:Y:S01]  /*96a0*/  @!P4 STG.E.U8 desc[UR36][R10.64], R21 ;  /* 0x000000150a00c986 */ /* 0x0007e2000c101124 */
[----:B------:R-:W-:Y:S01]  /*96b0*/  ISETP.LT.OR P4, PT, R0, 0x9, !P1 ;  /* 0x000000090000780c */ /* 0x000fe20004f81670 */
[----:B------:R-:W-:Y:S01]  /*96c0*/  @!P3 IMAD R75, R75, R168, RZ ;  /* 0x000000a84b4bb224 */ /* 0x000fe200078e02ff */
[----:B------:R-:W-:-:S02]  /*96d0*/  @!P3 IADD3.X R13, R9, UR40, RZ, P5, !PT ;  /* 0x00000028090dbc10 */ /* 0x000fc4000affe4ff */
[----:B------:R-:W-:-:S03]  /*96e0*/  ISETP.LT.OR P5, PT, R0, 0xa, !P0 ;  /* 0x0000000a0000780c */ /* 0x000fc600047a1670 */
[----:B------:R-:W-:Y:S01]  /*96f0*/  @!P3 STG.E.U8 desc[UR36][R12.64+0x1], R75 ;  /* 0x0000014b0c00b986 */ /* 0x000fe2000c101124 */
[----:B------:R-:W-:Y:S01]  /*9700*/  ISETP.LT.OR P3, PT, R0, 0xa, !P1 ;  /* 0x0000000a0000780c */ /* 0x000fe20004f61670 */
[----:B0-----:R-:W-:-:S04]  /*9710*/  @!P2 IMAD R19, R76, R168, RZ ;  /* 0x000000a84c13a224 */ /* 0x001fc800078e02ff */
[-C--:B---3--:R-:W-:Y:S01]  /*9720*/  @!P4 IMAD R21, R78, R168.reuse, RZ ;  /* 0x000000a84e15c224 */ /* 0x088fe200078e02ff */
[----:B------:R0:W-:Y:S01]  /*9730*/  @!P2 STG.E.U8 desc[UR36][R8.64+0x8], R19 ;  /* 0x000008130800a986 */ /* 0x0001e2000c101124 */
[----:B------:R-:W-:Y:S02]  /*9740*/  @!P4 IADD3 R14, P2, R8, UR41, RZ ;  /* 0x00000029080ecc10 */ /* 0x000fe4000ff5e0ff */
[-C--:B------:R-:W-:Y:S02]  /*9750*/  @!P5 IMAD R77, R77, R168.reuse, RZ ;  /* 0x000000a84d4dd224 */ /* 0x080fe400078e02ff */
[----:B------:R-:W-:Y:S02]  /*9760*/  @!P4 IADD3.X R15, R9, UR40, RZ, P2, !PT ;  /* 0x00000028090fcc10 */ /* 0x000fe400097fe4ff */
[----:B------:R-:W-:Y:S01]  /*9770*/  ISETP.LT.OR P2, PT, R0, 0x11, !P0 ;  /* 0x000000110000780c */ /* 0x000fe20004741670 */
[----:B------:R-:W-:Y:S01]  /*9780*/  @!P5 STG.E.U8 desc[UR36][R8.64+0x9], R77 ;  /* 0x0000094d0800d986 */ /* 0x000fe2000c101124 */
[----:B------:R-:W-:Y:S01]  /*9790*/  @!P3 IADD3 R10, P5, R8, UR41, RZ ;  /* 0x00000029080abc10 */ /* 0x000fe2000ffbe0ff */
[----:B------:R-:W-:-:S02]  /*97a0*/  @!P3 IMAD R79, R79, R168, RZ ;  /* 0x000000a84f4fb224 */ /* 0x000fc400078e02ff */
[----:B------:R3:W-:Y:S01]  /*97b0*/  @!P4 STG.E.U8 desc[UR36][R14.64+0x8], R21 ;  /* 0x000008150e00c986 */ /* 0x0007e2000c101124 */
[C---:B------:R-:W-:Y:S02]  /*97c0*/  ISETP.LT.OR P4, PT, R0.reuse, 0x11, !P1 ;  /* 0x000000110000780c */ /* 0x040fe40004f81670 */
[----:B------:R-:W-:Y:S02]  /*97d0*/  @!P3 IADD3.X R11, R9, UR40, RZ, P5, !PT ;  /* 0x00000028090bbc10 */ /* 0x000fe4000affe4ff */
[----:B------:R-:W-:-:S03]  /*97e0*/  ISETP.LT.OR P5, PT, R0, 0x12, !P0 ;  /* 0x000000120000780c */ /* 0x000fc600047a1670 */
[----:B0-----:R-:W-:Y:S01]  /*97f0*/  @!P2 IMAD R19, R80, R168, RZ ;  /* 0x000000a85013a224 */ /* 0x001fe200078e02ff */
[----:B------:R0:W-:Y:S01]  /*9800*/  @!P3 STG.E.U8 desc[UR36][R10.64+0x9], R79 ;  /* 0x0000094f0a00b986 */ /* 0x0001e2000c101124 */
[----:B------:R-:W-:-:S03]  /*9810*/  ISETP.LT.OR P3, PT, R0, 0x12, !P1 ;  /* 0x000000120000780c */ /* 0x000fc60004f61670 */
[----:B------:R4:W-:Y:S01]  /*9820*/  @!P2 STG.E.U8 desc[UR36][R8.64+0x10], R19 ;  /* 0x000010130800a986 */ /* 0x0009e2000c101124 */
[----:B------:R-:W-:Y:S01]  /*9830*/  @!P4 IADD3 R12, P2, R8, UR41, RZ ;  /* 0x00000029080ccc10 */ /* 0x000fe2000ff5e0ff */
[----:B---3--:R-:W-:-:S03]  /*9840*/  @!P4 IMAD R21, R82, R168, RZ ;  /* 0x000000a85215c224 */ /* 0x008fc600078e02ff */
[-C--:B------:R-:W-:Y:S01]  /*9850*/  @!P5 IMAD R81, R81, R168.reuse, RZ ;  /* 0x000000a85151d224 */ /* 0x080fe200078e02ff */
[----:B------:R-:W-:Y:S02]  /*9860*/  @!P4 IADD3.X R13, R9, UR40, RZ, P2, !PT ;  /* 0x00000028090dcc10 */ /* 0x000fe400097fe4ff */
[----:B------:R-:W-:Y:S02]  /*9870*/  ISETP.LT.OR P2, PT, R0, 0x19, !P0 ;  /* 0x000000190000780c */ /* 0x000fe40004741670 */
[----:B------:R-:W-:Y:S01]  /*9880*/  @!P5 STG.E.U8 desc[UR36][R8.64+0x11], R81 ;  /* 0x000011510800d986 */ /* 0x000fe2000c101124 */
[----:B0-----:R-:W-:Y:S01]  /*9890*/  @!P3 IADD3 R10, P5, R8, UR41, RZ ;  /* 0x00000029080abc10 */ /* 0x001fe2000ffbe0ff */
[----:B------:R-:W-:Y:S02]  /*98a0*/  @!P3 IMAD R83, R83, R168, RZ ;  /* 0x000000a85353b224 */ /* 0x000fe400078e02ff */
[----:B------:R0:W-:Y:S01]  /*98b0*/  @!P4 STG.E.U8 desc[UR36][R12.64+0x10], R21 ;  /* 0x000010150c00c986 */ /* 0x0001e2000c101124 */
[----:B------:R-:W-:-:S02]  /*98c0*/  ISETP.LT.OR P4, PT, R0, 0x19, !P1 ;  /* 0x000000190000780c */ /* 0x000fc40004f81670 */
[----:B------:R-:W-:Y:S02]  /*98d0*/  @!P3 IADD3.X R11, R9, UR40, RZ, P5, !PT ;  /* 0x00000028090bbc10 */ /* 0x000fe4000affe4ff */
[----:B------:R-:W-:Y:S02]  /*98e0*/  ISETP.LT.OR P5, PT, R0, 0x1a, !P0 ;  /* 0x0000001a0000780c */ /* 0x000fe400047a1670 */
[----:B----4-:R-:W-:Y:S01]  /*98f0*/  @!P2 IMAD R19, R84, R168, RZ ;  /* 0x000000a85413a224 */ /* 0x010fe200078e02ff */
[----:B------:R3:W-:Y:S01]  /*9900*/  @!P3 STG.E.U8 desc[UR36][R10.64+0x11], R83 ;  /* 0x000011530a00b986 */ /* 0x0007e2000c101124 */
[----:B------:R-:W-:-:S03]  /*9910*/  ISETP.LT.OR P3, PT, R0, 0x1a, !P1 ;  /* 0x0000001a0000780c */ /* 0x000fc60004f61670 */
[----:B------:R4:W-:Y:S02]  /*9920*/  @!P2 STG.E.U8 desc[UR36][R8.64+0x18], R19 ;  /* 0x000018130800a986 */ /* 0x0009e4000c101124 */
[----:B------:R-:W-:Y:S01]  /*9930*/  @!P4 IADD3 R14, P2, R8, UR41, RZ ;  /* 0x00000029080ecc10 */ /* 0x000fe2000ff5e0ff */
[----:B0-----:R-:W-:-:S03]  /*9940*/  @!P4 IMAD R21, R86, R168, RZ ;  /* 0x000000a85615c224 */ /* 0x001fc600078e02ff */
[-C--:B------:R-:W-:Y:S01]  /*9950*/  @!P5 IMAD R85, R85, R168.reuse, RZ ;  /* 0x000000a85555d224 */ /* 0x080fe200078e02ff */
[----:B------:R-:W-:Y:S02]  /*9960*/  @!P4 IADD3.X R15, R9, UR40, RZ, P2, !PT ;  /* 0x00000028090fcc10 */ /* 0x000fe400097fe4ff */
[----:B------:R-:W-:Y:S01]  /*9970*/  ISETP.LT.OR P2, PT, R0, 0x21, !P0 ;  /* 0x000000210000780c */ /* 0x000fe20004741670 */
[----:B------:R-:W-:Y:S01]  /*9980*/  @!P3 IMAD R87, R87, R168, RZ ;  /* 0x000000a85757b224 */ /* 0x000fe200078e02ff */
[----:B------:R-:W-:Y:S01]  /*9990*/  @!P5 STG.E.U8 desc[UR36][R8.64+0x19], R85 ;  /* 0x000019550800d986 */ /* 0x000fe2000c101124 */
[----:B---3--:R-:W-:-:S03]  /*99a0*/  @!P3 IADD3 R10, P5, R8, UR41, RZ ;  /* 0x00000029080abc10 */ /* 0x008fc6000ffbe0ff */
[----:B------:R0:W-:Y:S01]  /*99b0*/  @!P4 STG.E.U8 desc[UR36][R14.64+0x18], R21 ;  /* 0x000018150e00c986 */ /* 0x0001e2000c101124 */
[C---:B------:R-:W-:Y:S02]  /*99c0*/  ISETP.LT.OR P4, PT, R0.reuse, 0x21, !P1 ;  /* 0x000000210000780c */ /* 0x040fe40004f81670 */
        /* <DEDUP_REMOVED lines=106> */
[C---:B------:R-:W-:Y:S01]  /*a070*/  ISETP.LT.OR P2, PT, R0.reuse, 0x59, !P0 ;  /* 0x000000590000780c */ /* 0x040fe20004741670 */
[----:B------:R-:W-:Y:S01]  /*a080*/  @!P3 IMAD R115, R115, R168, RZ ;  /* 0x000000a87373b224 */ /* 0x000fe200078e02ff */
[----:B------:R-:W-:Y:S01]  /*a090*/  @!P5 STG.E.U8 desc[UR36][R8.64+0x51], R113 ;  /* 0x000051710800d986 */ /* 0x000fe2000c101124 */
[----:B------:R-:W-:Y:S02]  /*a0a0*/  ISETP.LT.OR P0, PT, R0, 0x5a, !P0 ;  /* 0x0000005a0000780c */ /* 0x000fe40004701670 */
[----:B---3--:R-:W-:Y:S01]  /*a0b0*/  @!P3 IADD3 R10, P5, R8, UR41, RZ ;  /* 0x00000029080abc10 */ /* 0x008fe2000ffbe0ff */
[----:B------:R0:W-:Y:S01]  /*a0c0*/  @!P4 STG.E.U8 desc[UR36][R12.64+0x50], R15 ;  /* 0x0000500f0c00c986 */ /* 0x0001e2000c101124 */
[----:B------:R-:W-:-:S02]  /*a0d0*/  ISETP.LT.OR P4, PT, R0, 0x59, !P1 ;  /* 0x000000590000780c */ /* 0x000fc40004f81670 */
[----:B------:R-:W-:Y:S02]  /*a0e0*/  ISETP.LT.OR P1, PT, R0, 0x5a, !P1 ;  /* 0x0000005a0000780c */ /* 0x000fe40004f21670 */
[----:B------:R-:W-:Y:S02]  /*a0f0*/  @!P3 IADD3.X R11, R9, UR40, RZ, P5, !PT ;  /* 0x00000028090bbc10 */ /* 0x000fe4000affe4ff */
[-C--:B----4-:R-:W-:Y:S01]  /*a100*/  @!P2 IMAD R19, R116, R168.reuse, RZ ;  /* 0x000000a87413a224 */ /* 0x090fe200078e02ff */
[----:B------:R-:W-:Y:S02]  /*a110*/  ISETP.GE.AND P5, PT, R3, 0x101, PT ;  /* 0x000001010300780c */ /* 0x000fe40003fa6270 */
[----:B------:R3:W-:Y:S01]  /*a120*/  @!P3 STG.E.U8 desc[UR36][R10.64+0x51], R115 ;  /* 0x000051730a00b986 */ /* 0x0007e2000c101124 */
[-C--:B------:R-:W-:Y:S01]  /*a130*/  @!P0 IMAD R117, R117, R168.reuse, RZ ;  /* 0x000000a875758224 */ /* 0x080fe200078e02ff */
[----:B------:R-:W-:Y:S02]  /*a140*/  ISETP.GE.AND P3, PT, R3, 0x109, PT ;  /* 0x000001090300780c */ /* 0x000fe40003f66270 */
[----:B------:R-:W-:Y:S01]  /*a150*/  @!P2 STG.E.U8 desc[UR36][R8.64+0x58], R19 ;  /* 0x000058130800a986 */ /* 0x000fe2000c101124 */
[----:B0-----:R-:W-:Y:S01]  /*a160*/  @!P4 IADD3 R12, P2, R8, UR41, RZ ;  /* 0x00000029080ccc10 */ /* 0x001fe2000ff5e0ff */
[----:B------:R-:W-:-:S02]  /*a170*/  @!P4 IMAD R3, R118, R168, RZ ;  /* 0x000000a87603c224 */ /* 0x000fc400078e02ff */
[----:B------:R-:W-:Y:S01]  /*a180*/  @!P0 STG.E.U8 desc[UR36][R8.64+0x59], R117 ;  /* 0x0000597508008986 */ /* 0x000fe2000c101124 */
[----:B------:R-:W-:Y:S01]  /*a190*/  @!P1 IADD3 R14, P0, R8, UR41, RZ ;  /* 0x00000029080e9c10 */ /* 0x000fe2000ff1e0ff */
[----:B------:R-:W-:Y:S01]  /*a1a0*/  @!P1 IMAD R119, R119, R168, RZ ;  /* 0x000000a877779224 */ /* 0x000fe200078e02ff */
[C---:B------:R-:W-:Y:S02]  /*a1b0*/  @!P4 IADD3.X R13, R9.reuse, UR40, RZ, P2, !PT ;  /* 0x00000028090dcc10 */ /* 0x040fe400097fe4ff */
[C---:B------:R-:W-:Y:S02]  /*a1c0*/  ISETP.LT.OR P2, PT, R0.reuse, 0x1, !P5 ;  /* 0x000000010000780c */ /* 0x040fe40006f41670 */
[----:B------:R-:W-:Y:S01]  /*a1d0*/  @!P1 IADD3.X R15, R9, UR40, RZ, P0, !PT ;  /* 0x00000028090f9c10 */ /* 0x000fe200087fe4ff */
[----:B------:R0:W-:Y:S01]  /*a1e0*/  @!P4 STG.E.U8 desc[UR36][R12.64+0x58], R3 ;  /* 0x000058030c00c986 */ /* 0x0001e2000c101124 */
[C---:B------:R-:W-:Y:S02]  /*a1f0*/  ISETP.LT.OR P0, PT, R0.reuse, 0x1, !P3 ;  /* 0x000000010000780c */ /* 0x040fe40005f01670 */
[----:B------:R-:W-:Y:S01]  /*a200*/  ISETP.LT.OR P4, PT, R0, 0x2, !P5 ;  /* 0x000000020000780c */ /* 0x000fe20006f81670 */
[----:B------:R-:W-:Y:S01]  /*a210*/  @!P1 STG.E.U8 desc[UR36][R14.64+0x59], R119 ;  /* 0x000059770e009986 */ /* 0x000fe2000c101124 */
[----:B------:R-:W-:-:S04]  /*a220*/  LEA R6, P1, R4, R6, 0x8 ;  /* 0x0000000604067211 */ /* 0x000fc800078240ff */
[----:B------:R-:W-:Y:S01]  /*a230*/  LEA.HI.X R7, R4, R7, R5, 0x8, P1 ;  /* 0x0000000704077211 */ /* 0x000fe200008f4405 */
[----:B---3--:R-:W-:Y:S01]  /*a240*/  @!P2 IMAD R11, R24, R168, RZ ;  /* 0x000000a8180ba224 */ /* 0x008fe200078e02ff */
[----:B------:R-:W-:-:S03]  /*a250*/  ISETP.LT.OR P1, PT, R0, 0x2, !P3 ;  /* 0x000000020000780c */ /* 0x000fc60005f21670 */
[-C--:B0-----:R-:W-:Y:S01]  /*a260*/  @!P0 IMAD R3, R26, R168.reuse, RZ ;  /* 0x000000a81a038224 */ /* 0x081fe200078e02ff */
[----:B------:R-:W-:Y:S01]  /*a270*/  @!P2 STG.E.U8 desc[UR36][R6.64], R11 ;  /* 0x0000000b0600a986 */ /* 0x000fe2000c101124 */
[----:B------:R-:W-:Y:S01]  /*a280*/  @!P0 IADD3 R4, P2, R6, UR41, RZ ;  /* 0x0000002906048c10 */ /* 0x000fe2000ff5e0ff */
[----:B------:R-:W-:-:S03]  /*a290*/  @!P4 IMAD R25, R25, R168, RZ ;  /* 0x000000a81919c224 */ /* 0x000fc600078e02ff */
[----:B------:R-:W-:Y:S02]  /*a2a0*/  @!P0 IADD3.X R5, R7, UR40, RZ, P2, !PT ;  /* 0x0000002807058c10 */ /* 0x000fe400097fe4ff */
[----:B------:R-:W-:Y:S01]  /*a2b0*/  ISETP.LT.OR P2, PT, R0, 0x9, !P5 ;  /* 0x000000090000780c */ /* 0x000fe20006f41670 */
[----:B------:R-:W-:Y:S01]  /*a2c0*/  @!P4 STG.E.U8 desc[UR36][R6.64+0x1], R25 ;  /* 0x000001190600c986 */ /* 0x000fe2000c101124 */
[----:B------:R-:W-:Y:S01]  /*a2d0*/  @!P1 IADD3 R8, P4, R6, UR41, RZ ;  /* 0x0000002906089c10 */ /* 0x000fe2000ff9e0ff */
[----:B------:R-:W-:Y:S02]  /*a2e0*/  @!P1 IMAD R27, R27, R168, RZ ;  /* 0x000000a81b1b9224 */ /* 0x000fe400078e02ff */
[----:B------:R0:W-:Y:S01]  /*a2f0*/  @!P0 STG.E.U8 desc[UR36][R4.64], R3 ;  /* 0x0000000304008986 */ /* 0x0001e2000c101124 */
[----:B------:R-:W-:Y:S02]  /*a300*/  ISETP.LT.OR P0, PT, R0, 0xa, !P5 ;  /* 0x0000000a0000780c */ /* 0x000fe40006f01670 */
[----:B------:R-:W-:-:S02]  /*a310*/  @!P1 IADD3.X R9, R7, UR40, RZ, P4, !PT ;  /* 0x0000002807099c10 */ /* 0x000fc4000a7fe4ff */
[----:B------:R-:W-:-:S03]  /*a320*/  ISETP.LT.OR P4, PT, R0, 0x9, !P3 ;  /* 0x000000090000780c */ /* 0x000fc60005f81670 */
[----:B------:R3:W-:Y:S01]  /*a330*/  @!P1 STG.E.U8 desc[UR36][R8.64+0x1], R27 ;  /* 0x0000011b08009986 */ /* 0x0007e2000c101124 */
[-C--:B------:R-:W-:Y:S01]  /*a340*/  @!P2 IMAD R13, R28, R168.reuse, RZ ;  /* 0x000000a81c0da224 */ /* 0x080fe200078e02ff */
[----:B------:R-:W-:Y:S01]  /*a350*/  ISETP.LT.OR P1, PT, R0, 0xa, !P3 ;  /* 0x0000000a0000780c */ /* 0x000fe20005f21670 */
[----:B0-----:R-:W-:Y:S02]  /*a360*/  @!P2 IMAD.MOV.U32 R4, RZ, RZ, R6 ;  /* 0x000000ffff04a224 */ /* 0x001fe400078e0006 */
[----:B------:R-:W-:Y:S02]  /*a370*/  @!P2 IMAD.MOV.U32 R5, RZ, RZ, R7 ;  /* 0x000000ffff05a224 */ /* 0x000fe400078e0007 */
[----:B------:R-:W-:-:S03]  /*a380*/  @!P0 IMAD R29, R29, R168, RZ ;  /* 0x000000a81d1d8224 */ /* 0x000fc600078e02ff */
[----:B------:R-:W-:Y:S01]  /*a390*/  @!P4 IMAD R3, R30, R168, RZ ;  /* 0x000000a81e03c224 */ /* 0x000fe200078e02ff */
[----:B------:R0:W-:Y:S01]  /*a3a0*/  @!P2 STG.E.U8 desc[UR36][R4.64+0x8], R13 ;  /* 0x0000080d0400a986 */ /* 0x0001e2000c101124 */
[----:B------:R-:W-:-:S03]  /*a3b0*/  @!P4 IADD3 R10, P2, R6, UR41, RZ ;  /* 0x00000029060acc10 */ /* 0x000fc6000ff5e0ff */
[----:B------:R-:W-:Y:S01]  /*a3c0*/  @!P1 IMAD R31, R31, R168, RZ ;  /* 0x000000a81f1f9224 */ /* 0x000fe200078e02ff */
[----:B------:R-:W-:Y:S02]  /*a3d0*/  @!P4 IADD3.X R11, R7, UR40, RZ, P2, !PT ;  /* 0x00000028070bcc10 */ /* 0x000fe400097fe4ff */
[----:B---3--:R-:W-:-:S04]  /*a3e0*/  @!P1 IADD3 R8, P2, R6, UR41, RZ ;  /* 0x0000002906089c10 */ /* 0x008fc8000ff5e0ff */
[----:B------:R-:W-:Y:S01]  /*a3f0*/  @!P1 IADD3.X R9, R7, UR40, RZ, P2, !PT ;  /* 0x0000002807099c10 */ /* 0x000fe200097fe4ff */
[----:B0-----:R-:W-:Y:S01]  /*a400*/  @!P0 IMAD.MOV.U32 R4, RZ, RZ, R6 ;  /* 0x000000ffff048224 */ /* 0x001fe200078e0006 */
[----:B------:R-:W-:Y:S01]  /*a410*/  ISETP.LT.OR P2, PT, R0, 0x11, !P3 ;  /* 0x000000110000780c */ /* 0x000fe20005f41670 */
[----:B------:R-:W-:-:S05]  /*a420*/  @!P0 IMAD.MOV.U32 R5, RZ, RZ, R7 ;  /* 0x000000ffff058224 */ /* 0x000fca00078e0007 */
[----:B------:R0:W-:Y:S01]  /*a430*/  @!P0 STG.E.U8 desc[UR36][R4.64+0x9], R29 ;  /* 0x0000091d04008986 */ /* 0x0001e2000c101124 */
[----:B------:R-:W-:-:S03]  /*a440*/  ISETP.LT.OR P0, PT, R0, 0x11, !P5 ;  /* 0x000000110000780c */ /* 0x000fc60006f01670 */
[----:B------:R3:W-:Y:S01]  /*a450*/  @!P4 STG.E.U8 desc[UR36][R10.64+0x8], R3 ;  /* 0x000008030a00c986 */ /* 0x0007e2000c101124 */
[----:B------:R-:W-:-:S03]  /*a460*/  ISETP.LT.OR P4, PT, R0, 0x12, !P5 ;  /* 0x000000120000780c */ /* 0x000fc60006f81670 */
[----:B------:R-:W-:Y:S01]  /*a470*/  @!P1 STG.E.U8 desc[UR36][R8.64+0x9], R31 ;  /* 0x0000091f08009986 */ /* 0x000fe2000c101124 */
[----:B------:R-:W-:-:S05]  /*a480*/  ISETP.LT.OR P1, PT, R0, 0x12, !P3 ;  /* 0x000000120000780c */ /* 0x000fca0005f21670 */
[-C--:B------:R-:W-:Y:S02]  /*a490*/  @!P0 IMAD R15, R32, R168.reuse, RZ ;  /* 0x000000a8200f8224 */ /* 0x080fe400078e02ff */
[----:B0-----:R-:W-:Y:S02]  /*a4a0*/  @!P0 IMAD.MOV.U32 R4, RZ, RZ, R6 ;  /* 0x000000ffff048224 */ /* 0x001fe400078e0006 */
[----:B------:R-:W-:Y:S02]  /*a4b0*/  @!P0 IMAD.MOV.U32 R5, RZ, RZ, R7 ;  /* 0x000000ffff058224 */ /* 0x000fe400078e0007 */
[-C--:B------:R-:W-:Y:S02]  /*a4c0*/  @!P4 IMAD R33, R33, R168.reuse, RZ ;  /* 0x000000a82121c224 */ /* 0x080fe400078e02ff */
[-C--:B---3--:R-:W-:Y:S01]  /*a4d0*/  @!P2 IMAD R3, R34, R168.reuse, RZ ;  /* 0x000000a82203a224 */ /* 0x088fe200078e02ff */
[----:B------:R0:W-:Y:S01]  /*a4e0*/  @!P0 STG.E.U8 desc[UR36][R4.64+0x10], R15 ;  /* 0x0000100f04008986 */ /* 0x0001e2000c101124 */
[----:B------:R-:W-:Y:S01]  /*a4f0*/  @!P2 IADD3 R12, P0, R6, UR41, RZ ;  /* 0x00000029060cac10 */ /* 0x000fe2000ff1e0ff */
[----:B------:R-:W-:-:S03]  /*a500*/  @!P1 IMAD R35, R35, R168, RZ ;  /* 0x000000a823239224 */ /* 0x000fc600078e02ff */
[----:B------:R-:W-:Y:S02]  /*a510*/  @!P2 IADD3.X R13, R7, UR40, RZ, P0, !PT ;  /* 0x00000028070dac10 */ /* 0x000fe400087fe4ff */
[----:B------:R-:W-:Y:S01]  /*a520*/  ISETP.LT.OR P0, PT, R0, 0x19, !P5 ;  /* 0x000000190000780c */ /* 0x000fe20006f01670 */
[----:B0-----:R-:W-:Y:S02]  /*a530*/  @!P4 IMAD.MOV.U32 R4, RZ, RZ, R6 ;  /* 0x000000ffff04c224 */ /* 0x001fe400078e0006 */
[----:B------:R-:W-:-:S05]  /*a540*/  @!P4 IMAD.MOV.U32 R5, RZ, RZ, R7 ;  /* 0x000000ffff05c224 */ /* 0x000fca00078e0007 */
[----:B------:R0:W-:Y:S01]  /*a550*/  @!P4 STG.E.U8 desc[UR36][R4.64+0x11], R33 ;  /* 0x000011210400c986 */ /* 0x0001e2000c101124 */
[----:B------:R-:W-:-:S04]  /*a560*/  @!P1 IADD3 R8, P4, R6, UR41, RZ ;  /* 0x0000002906089c10 */ /* 0x000fc8000ff9e0ff */
[----:B------:R-:W-:Y:S01]  /*a570*/  @!P0 IMAD R15, R36, R168, RZ ;  /* 0x000000a8240f8224 */ /* 0x000fe200078e02ff */
[----:B------:R3:W-:Y:S01]  /*a580*/  @!P2 STG.E.U8 desc[UR36][R12.64+0x10], R3 ;  /* 0x000010030c00a986 */ /* 0x0007e2000c101124 */
[----:B------:R-:W-:Y:S02]  /*a590*/  @!P1 IADD3.X R9, R7, UR40, RZ, P4, !PT ;  /* 0x0000002807099c10 */ /* 0x000fe4000a7fe4ff */
[C---:B------:R-:W-:Y:S02]  /*a5a0*/  ISETP.LT.OR P2, PT, R0.reuse, 0x1a, !P5 ;  /* 0x0000001a0000780c */ /* 0x040fe40006f41670 */
[C---:B------:R-:W-:Y:S01]  /*a5b0*/  ISETP.LT.OR P4, PT, R0.reuse, 0x19, !P3 ;  /* 0x000000190000780c */ /* 0x040fe20005f81670 */
[----:B------:R-:W-:Y:S01]  /*a5c0*/  @!P1 STG.E.U8 desc[UR36][R8.64+0x11], R35 ;  /* 0x0000112308009986 */ /* 0x000fe2000c101124 */
[----:B------:R-:W-:Y:S01]  /*a5d0*/  ISETP.LT.OR P1, PT, R0, 0x1a, !P3 ;  /* 0x0000001a0000780c */ /* 0x000fe20005f21670 */
[----:B0-----:R-:W-:Y:S02]  /*a5e0*/  @!P0 IMAD.MOV.U32 R4, RZ, RZ, R6 ;  /* 0x000000ffff048224 */ /* 0x001fe400078e0006 */
[----:B------:R-:W-:-:S05]  /*a5f0*/  @!P0 IMAD.MOV.U32 R5, RZ, RZ, R7 ;  /* 0x000000ffff058224 */ /* 0x000fca00078e0007 */
[----:B------:R0:W-:Y:S01]  /*a600*/  @!P0 STG.E.U8 desc[UR36][R4.64+0x18], R15 ;  /* 0x0000180f04008986 */ /* 0x0001e2000c101124 */
[-C--:B------:R-:W-:Y:S02]  /*a610*/  @!P2 IMAD R37, R37, R168.reuse, RZ ;  /* 0x000000a82525a224 */ /* 0x080fe400078e02ff */
[----:B------:R-:W-:Y:S01]  /*a620*/  @!P4 IADD3 R10, P0, R6, UR41, RZ ;  /* 0x00000029060acc10 */ /* 0x000fe2000ff1e0ff */
[-C--:B---3--:R-:W-:Y:S02]  /*a630*/  @!P4 IMAD R3, R38, R168.reuse, RZ ;  /* 0x000000a82603c224 */ /* 0x088fe400078e02ff */
[----:B------:R-:W-:Y:S01]  /*a640*/  @!P1 IMAD R39, R39, R168, RZ ;  /* 0x000000a827279224 */ /* 0x000fe200078e02ff */
[----:B------:R-:W-:Y:S02]  /*a650*/  @!P4 IADD3.X R11, R7, UR40, RZ, P0, !PT ;  /* 0x00000028070bcc10 */ /* 0x000fe400087fe4ff */
[----:B------:R-:W-:Y:S01]  /*a660*/  ISETP.LT.OR P0, PT, R0, 0x21, !P5 ;  /* 0x000000210000780c */ /* 0x000fe20006f01670 */
[----:B0-----:R-:W-:-:S02]  /*a670*/  @!P2 IMAD.MOV.U32 R4, RZ, RZ, R6 ;  /* 0x000000ffff04a224 */ /* 0x001fc400078e0006 */
        /* <DEDUP_REMOVED lines=93> */
[----:B------:R-:W-:Y:S01]  /*ac50*/  @!P2 IADD3 R12, P0, R6, UR41, RZ ;  /* 0x00000029060cac10 */ /* 0x000fe2000ff1e0ff */
[-C--:B---3--:R-:W-:Y:S02]  /*ac60*/  @!P2 IMAD R3, R58, R168.reuse, RZ ;  /* 0x000000a83a03a224 */ /* 0x088fe400078e02ff */
[-C--:B------:R-:W-:Y:S01]  /*ac70*/  @!P4 IMAD R57, R57, R168.reuse, RZ ;  /* 0x000000a83939c224 */ /* 0x080fe200078e02ff */
[----:B------:R-:W-:Y:S01]  /*ac80*/  @!P2 IADD3.X R13, R7, UR40, RZ, P0, !PT ;  /* 0x00000028070dac10 */ /* 0x000fe200087fe4ff */
[----:B------:R-:W-:Y:S01]  /*ac90*/  @!P1 IMAD R59, R59, R168, RZ ;  /* 0x000000a83b3b9224 */ /* 0x000fe200078e02ff */
[----:B------:R-:W-:Y:S01]  /*aca0*/  ISETP.LT.OR P0, PT, R0, 0x49, !P5 ;  /* 0x000000490000780c */ /* 0x000fe20006f01670 */
[----:B0-----:R-:W-:Y:S02]  /*acb0*/  @!P4 IMAD.MOV.U32 R4, RZ, RZ, R6 ;  /* 0x000000ffff04c224 */ /* 0x001fe400078e0006 */
[----:B------:R-:W-:-:S05]  /*acc0*/  @!P4 IMAD.MOV.U32 R5, RZ, RZ, R7 ;  /* 0x000000ffff05c224 */ /* 0x000fca00078e0007 */
[----:B------:R0:W-:Y:S01]  /*acd0*/  @!P4 STG.E.U8 desc[UR36][R4.64+0x41], R57 ;  /* 0x000041390400c986 */ /* 0x0001e2000c101124 */
[----:B------:R-:W-:-:S04]  /*ace0*/  @!P1 IADD3 R8, P4, R6, UR41, RZ ;  /* 0x0000002906089c10 */ /* 0x000fc8000ff9e0ff */
[----:B------:R-:W-:Y:S01]  /*acf0*/  @!P0 IMAD R15, R60, R168, RZ ;  /* 0x000000a83c0f8224 */ /* 0x000fe200078e02ff */
[----:B------:R3:W-:Y:S01]  /*ad00*/  @!P2 STG.E.U8 desc[UR36][R12.64+0x40], R3 ;  /* 0x000040030c00a986 */ /* 0x0007e2000c101124 */
[C---:B------:R-:W-:Y:S02]  /*ad10*/  ISETP.LT.OR P2, PT, R0.reuse, 0x4a, !P5 ;  /* 0x0000004a0000780c */ /* 0x040fe40006f41670 */
[----:B------:R-:W-:Y:S02]  /*ad20*/  @!P1 IADD3.X R9, R7, UR40, RZ, P4, !PT ;  /* 0x0000002807099c10 */ /* 0x000fe4000a7fe4ff */
[C---:B------:R-:W-:Y:S01]  /*ad30*/  ISETP.LT.OR P4, PT, R0.reuse, 0x49, !P3 ;  /* 0x000000490000780c */ /* 0x040fe20005f81670 */
[----:B0-----:R-:W-:Y:S02]  /*ad40*/  @!P0 IMAD.MOV.U32 R4, RZ, RZ, R6 ;  /* 0x000000ffff048224 */ /* 0x001fe400078e0006 */
[----:B------:R0:W-:Y:S01]  /*ad50*/  @!P1 STG.E.U8 desc[UR36][R8.64+0x41], R59 ;  /* 0x0000413b08009986 */ /* 0x0001e2000c101124 */
[----:B------:R-:W-:Y:S01]  /*ad60*/  @!P0 IMAD.MOV.U32 R5, RZ, RZ, R7 ;  /* 0x000000ffff058224 */ /* 0x000fe200078e0007 */
[----:B------:R-:W-:-:S04]  /*ad70*/  ISETP.LT.OR P1, PT, R0, 0x4a, !P3 ;  /* 0x0000004a0000780c */ /* 0x000fc80005f21670 */
[-C--:B------:R-:W-:Y:S01]  /*ad80*/  @!P2 IMAD R61, R61, R168.reuse, RZ ;  /* 0x000000a83d3da224 */ /* 0x080fe200078e02ff */
[----:B------:R4:W-:Y:S03]  /*ad90*/  @!P0 STG.E.U8 desc[UR36][R4.64+0x48], R15 ;  /* 0x0000480f04008986 */ /* 0x0009e6000c101124 */
[----:B------:R-:W-:Y:S01]  /*ada0*/  @!P4 IADD3 R10, P0, R6, UR41, RZ ;  /* 0x00000029060acc10 */ /* 0x000fe2000ff1e0ff */
[----:B---3--:R-:W-:-:S03]  /*adb0*/  @!P4 IMAD R3, R62, R168, RZ ;  /* 0x000000a83e03c224 */ /* 0x008fc600078e02ff */
[----:B------:R-:W-:Y:S02]  /*adc0*/  @!P4 IADD3.X R11, R7, UR40, RZ, P0, !PT ;  /* 0x00000028070bcc10 */ /* 0x000fe400087fe4ff */
[----:B0-----:R-:W-:Y:S01]  /*add0*/  @!P1 IADD3 R8, P0, R6, UR41, RZ ;  /* 0x0000002906089c10 */ /* 0x001fe2000ff1e0ff */
[----:B------:R-:W-:Y:S02]  /*ade0*/  @!P1 IMAD R63, R63, R168, RZ ;  /* 0x000000a83f3f9224 */ /* 0x000fe400078e02ff */
[----:B----4-:R-:W-:Y:S01]  /*adf0*/  @!P2 IMAD.MOV.U32 R4, RZ, RZ, R6 ;  /* 0x000000ffff04a224 */ /* 0x010fe200078e0006 */
[----:B------:R-:W-:Y:S01]  /*ae00*/  @!P1 IADD3.X R9, R7, UR40, RZ, P0, !PT ;  /* 0x0000002807099c10 */ /* 0x000fe200087fe4ff */
[----:B------:R-:W-:Y:S01]  /*ae10*/  @!P2 IMAD.MOV.U32 R5, RZ, RZ, R7 ;  /* 0x000000ffff05a224 */ /* 0x000fe200078e0007 */
[----:B------:R-:W-:-:S04]  /*ae20*/  ISETP.LT.OR P0, PT, R0, 0x52, !P5 ;  /* 0x000000520000780c */ /* 0x000fc80006f01670 */
[----:B------:R0:W-:Y:S01]  /*ae30*/  @!P2 STG.E.U8 desc[UR36][R4.64+0x49], R61 ;  /* 0x0000493d0400a986 */ /* 0x0001e2000c101124 */
[----:B------:R-:W-:-:S03]  /*ae40*/  ISETP.LT.OR P2, PT, R0, 0x51, !P5 ;  /* 0x000000510000780c */ /* 0x000fc60006f41670 */
[----:B------:R3:W-:Y:S01]  /*ae50*/  @!P4 STG.E.U8 desc[UR36][R10.64+0x48], R3 ;  /* 0x000048030a00c986 */ /* 0x0007e2000c101124 */
[----:B------:R-:W-:-:S03]  /*ae60*/  ISETP.LT.OR P4, PT, R0, 0x51, !P3 ;  /* 0x000000510000780c */ /* 0x000fc60005f81670 */
[----:B------:R-:W-:Y:S01]  /*ae70*/  @!P1 STG.E.U8 desc[UR36][R8.64+0x49], R63 ;  /* 0x0000493f08009986 */ /* 0x000fe2000c101124 */
[----:B------:R-:W-:Y:S01]  /*ae80*/  ISETP.LT.OR P1, PT, R0, 0x52, !P3 ;  /* 0x000000520000780c */ /* 0x000fe20005f21670 */
[----:B------:R-:W-:-:S04]  /*ae90*/  @!P0 IMAD R65, R65, R168, RZ ;  /* 0x000000a841418224 */ /* 0x000fc800078e02ff */
[-C--:B------:R-:W-:Y:S02]  /*aea0*/  @!P2 IMAD R15, R64, R168.reuse, RZ ;  /* 0x000000a8400fa224 */ /* 0x080fe400078e02ff */
[----:B0-----:R-:W-:Y:S02]  /*aeb0*/  @!P2 IMAD.MOV.U32 R4, RZ, RZ, R6 ;  /* 0x000000ffff04a224 */ /* 0x001fe400078e0006 */
[----:B------:R-:W-:Y:S02]  /*aec0*/  @!P2 IMAD.MOV.U32 R5, RZ, RZ, R7 ;  /* 0x000000ffff05a224 */ /* 0x000fe400078e0007 */
[-C--:B---3--:R-:W-:Y:S02]  /*aed0*/  @!P4 IMAD R3, R66, R168.reuse, RZ ;  /* 0x000000a84203c224 */ /* 0x088fe400078e02ff */
[----:B------:R-:W-:Y:S01]  /*aee0*/  @!P1 IMAD R67, R67, R168, RZ ;  /* 0x000000a843439224 */ /* 0x000fe200078e02ff */
[----:B------:R0:W-:Y:S01]  /*aef0*/  @!P2 STG.E.U8 desc[UR36][R4.64+0x50], R15 ;  /* 0x0000500f0400a986 */ /* 0x0001e2000c101124 */
[----:B------:R-:W-:-:S04]  /*af00*/  @!P4 IADD3 R12, P2, R6, UR41, RZ ;  /* 0x00000029060ccc10 */ /* 0x000fc8000ff5e0ff */
[----:B------:R-:W-:Y:S02]  /*af10*/  @!P4 IADD3.X R13, R7, UR40, RZ, P2, !PT ;  /* 0x00000028070dcc10 */ /* 0x000fe400097fe4ff */
[C---:B------:R-:W-:Y:S02]  /*af20*/  ISETP.LT.OR P2, PT, R0.reuse, 0x59, !P3 ;  /* 0x000000590000780c */ /* 0x040fe40005f41670 */
[----:B------:R-:W-:Y:S01]  /*af30*/  ISETP.LT.OR P3, PT, R0, 0x5a, !P3 ;  /* 0x0000005a0000780c */ /* 0x000fe20005f61670 */
[----:B0-----:R-:W-:Y:S02]  /*af40*/  @!P0 IMAD.MOV.U32 R4, RZ, RZ, R6 ;  /* 0x000000ffff048224 */ /* 0x001fe400078e0006 */
[----:B------:R-:W-:-:S05]  /*af50*/  @!P0 IMAD.MOV.U32 R5, RZ, RZ, R7 ;  /* 0x000000ffff058224 */ /* 0x000fca00078e0007 */
[----:B------:R-:W-:Y:S01]  /*af60*/  @!P0 STG.E.U8 desc[UR36][R4.64+0x51], R65 ;  /* 0x0000514104008986 */ /* 0x000fe2000c101124 */
[C---:B------:R-:W-:Y:S02]  /*af70*/  ISETP.LT.OR P0, PT, R0.reuse, 0x59, !P5 ;  /* 0x000000590000780c */ /* 0x040fe40006f01670 */
[----:B------:R-:W-:Y:S01]  /*af80*/  ISETP.LT.OR P5, PT, R0, 0x5a, !P5 ;  /* 0x0000005a0000780c */ /* 0x000fe20006fa1670 */
[----:B------:R0:W-:Y:S01]  /*af90*/  @!P4 STG.E.U8 desc[UR36][R12.64+0x50], R3 ;  /* 0x000050030c00c986 */ /* 0x0001e2000c101124 */
[----:B------:R-:W-:Y:S01]  /*afa0*/  @!P1 IADD3 R8, P4, R6, UR41, RZ ;  /* 0x0000002906089c10 */ /* 0x000fe2000ff9e0ff */
[----:B------:R-:W-:-:S03]  /*afb0*/  @!P3 IMAD R71, R71, R168, RZ ;  /* 0x000000a84747b224 */ /* 0x000fc600078e02ff */
[----:B------:R-:W-:-:S05]  /*afc0*/  @!P1 IADD3.X R9, R7, UR40, RZ, P4, !PT ;  /* 0x0000002807099c10 */ /* 0x000fca000a7fe4ff */
[----:B------:R3:W-:Y:S01]  /*afd0*/  @!P1 STG.E.U8 desc[UR36][R8.64+0x51], R67 ;  /* 0x0000514308009986 */ /* 0x0007e2000c101124 */
[----:B------:R-:W-:Y:S01]  /*afe0*/  @!P2 IADD3 R10, P1, R6, UR41, RZ ;  /* 0x00000029060aac10 */ /* 0x000fe2000ff3e0ff */
[-C--:B------:R-:W-:Y:S01]  /*aff0*/  @!P0 IMAD R15, R68, R168.reuse, RZ ;  /* 0x000000a8440f8224 */ /* 0x080fe200078e02ff */
[----:B0-----:R-:W-:Y:S01]  /*b000*/  @!P3 IADD3 R12, P4, R6, UR41, RZ ;  /* 0x00000029060cbc10 */ /* 0x001fe2000ff9e0ff */
[----:B------:R-:W-:Y:S01]  /*b010*/  @!P0 IMAD.MOV.U32 R4, RZ, RZ, R6 ;  /* 0x000000ffff048224 */ /* 0x000fe200078e0006 */
[C---:B------:R-:W-:Y:S01]  /*b020*/  @!P2 IADD3.X R11, R7.reuse, UR40, RZ, P1, !PT ;  /* 0x00000028070bac10 */ /* 0x040fe20008ffe4ff */
[----:B------:R-:W-:Y:S01]  /*b030*/  @!P0 IMAD.MOV.U32 R5, RZ, RZ, R7 ;  /* 0x000000ffff058224 */ /* 0x000fe200078e0007 */
[----:B------:R-:W-:Y:S01]  /*b040*/  @!P3 IADD3.X R13, R7, UR40, RZ, P4, !PT ;  /* 0x00000028070dbc10 */ /* 0x000fe2000a7fe4ff */
[-C--:B------:R-:W-:Y:S02]  /*b050*/  @!P5 IMAD R69, R69, R168.reuse, RZ ;  /* 0x000000a84545d224 */ /* 0x080fe400078e02ff */
[----:B------:R-:W-:Y:S01]  /*b060*/  @!P2 IMAD R3, R70, R168, RZ ;  /* 0x000000a84603a224 */ /* 0x000fe200078e02ff */
[----:B------:R3:W-:Y:S04]  /*b070*/  @!P0 STG.E.U8 desc[UR36][R4.64+0x58], R15 ;  /* 0x0000580f04008986 */ /* 0x0007e8000c101124 */
[----:B------:R3:W-:Y:S04]  /*b080*/  @!P5 STG.E.U8 desc[UR36][R6.64+0x59], R69 ;  /* 0x000059450600d986 */ /* 0x0007e8000c101124 */
[----:B------:R3:W-:Y:S04]  /*b090*/  @!P2 STG.E.U8 desc[UR36][R10.64+0x58], R3 ;  /* 0x000058030a00a986 */ /* 0x0007e8000c101124 */
[----:B------:R3:W-:Y:S02]  /*b0a0*/  @!P3 STG.E.U8 desc[UR36][R12.64+0x59], R71 ;  /* 0x000059470c00b986 */ /* 0x0007e4000c101124 */
.L_x_318:
[----:B------:R-:W-:Y:S05]  /*b0b0*/  BSYNC B0 ;  /* 0x0000000000007941 */ /* 0x000fea0003800000 */
.L_x_28:
[----:B------:R-:W-:Y:S01]  /*b0c0*/  ULDC UR4, c[0x0][0xc] ;  /* 0x0000030000047ab9 */ /* 0x000fe20000000800 */
[----:B------:R-:W-:Y:S01]  /*b0d0*/  ULDC UR5, c[0x0][0x10] ;  /* 0x0000040000057ab9 */ /* 0x000fe20000000800 */
[----:B--23--:R-:W2:Y:S01]  /*b0e0*/  LDC R3, c[0x0][0x14] ;  /* 0x00000500ff037b82 */ /* 0x00cea20000000800 */
[----:B------:R-:W-:Y:S01]  /*b0f0*/  UIMAD.WIDE.U32 UR4, UR4, UR5, URZ ;  /* 0x00000005040472a5 */ /* 0x000fe2000f8e003f */
[----:B0-----:R-:W-:Y:S01]  /*b100*/  IMAD.MOV.U32 R4, RZ, RZ, R17 ;  /* 0x000000ffff047224 */ /* 0x001fe200078e0011 */
[----:B------:R-:W-:Y:S01]  /*b110*/  PRMT R0, RZ, 0x7610, R0 ;  /* 0x00007610ff007816 */ /* 0x000fe20000000000 */
[----:B------:R-:W-:Y:S02]  /*b120*/  IMAD.MOV.U32 R5, RZ, RZ, R16 ;  /* 0x000000ffff057224 */ /* 0x000fe400078e0010 */
[----:B------:R-:W-:Y:S02]  /*b130*/  IMAD.MOV.U32 R19, RZ, RZ, -0x1 ;  /* 0xffffffffff137424 */ /* 0x000fe400078e00ff */
[----:B------:R-:W-:-:S02]  /*b140*/  IMAD.MOV.U32 R18, RZ, RZ, -0x1 ;  /* 0xffffffffff127424 */ /* 0x000fc400078e00ff */
[----:B--2---:R-:W-:-:S04]  /*b150*/  IMAD.WIDE.U32 R4, R3, UR4, R4 ;  /* 0x0000000403047c25 */ /* 0x004fc8000f8e0004 */
[----:B------:R-:W-:Y:S01]  /*b160*/  IMAD R3, R3, UR5, RZ ;  /* 0x0000000503037c24 */ /* 0x000fe2000f8e02ff */
[----:B------:R-:W-:Y:S01]  /*b170*/  ULDC.64 UR4, c[0x0][0x650] ;  /* 0x0001940000047ab9 */ /* 0x000fe20000000a00 */
[----:B------:R-:W-:Y:S01]  /*b180*/  IMAD.MOV.U32 R17, RZ, RZ, R4 ;  /* 0x000000ffff117224 */ /* 0x000fe200078e0004 */
[----:B------:R-:W-:Y:S01]  /*b190*/  ISETP.GE.U32.AND P0, PT, R4, UR4, PT ;  /* 0x0000000404007c0c */ /* 0x000fe2000bf06070 */
[----:B------:R-:W-:-:S05]  /*b1a0*/  IMAD.IADD R16, R5, 0x1, R3 ;  /* 0x0000000105107824 */ /* 0x000fca00078e0203 */
[----:B------:R-:W-:-:S13]  /*b1b0*/  ISETP.GE.U32.AND.EX P0, PT, R16, UR5, PT, P0 ;  /* 0x0000000510007c0c */ /* 0x000fda000bf06100 */
[----:B------:R-:W-:Y:S05]  /*b1c0*/  @P0 BRA `(.L_x_319) ;  /* 0x0000000400700947 */ /* 0x000fea0003800000 */
[----:B------:R-:W0:Y:S01]  /*b1d0*/  S2R R19, SR_CTAID.X ;  /* 0x0000000000137919 */ /* 0x000e220000002500 */
[----:B------:R-:W2:Y:S01]  /*b1e0*/  LDC.64 R10, c[0x0][0x628] ;  /* 0x00018a00ff0a7b82 */ /* 0x000ea20000000a00 */
[----:B------:R-:W-:Y:S01]  /*b1f0*/  ULDC UR4, c[0x0][0x150] ;  /* 0x0000540000047ab9 */ /* 0x000fe20000000800 */
[----:B----4-:R-:W-:Y:S01]  /*b200*/  IMAD.MOV.U32 R8, RZ, RZ, R17 ;  /* 0x000000ffff087224 */ /* 0x010fe200078e0011 */
[----:B------:R-:W3:Y:S01]  /*b210*/  S2R R21, SR_CTAID.Y ;  /* 0x0000000000157919 */ /* 0x000ee20000002600 */
[----:B------:R-:W-:-:S04]  /*b220*/  IMAD.MOV.U32 R9, RZ, RZ, R16 ;  /* 0x000000ffff097224 */ /* 0x000fc800078e0010 */
[----:B------:R-:W4:Y:S08]  /*b230*/  LDC R22, c[0x0][0x144] ;  /* 0x00005100ff167b82 */ /* 0x000f300000000800 */
[----:B------:R-:W1:Y:S08]  /*b240*/  LDC R12, c[0x0][0x630] ;  /* 0x00018c00ff0c7b82 */ /* 0x000e700000000800 */
[----:B------:R-:W1:Y:S01]  /*b250*/  LDC.64 R14, c[0x0][0x620] ;  /* 0x00018800ff0e7b82 */ /* 0x000e620000000a00 */
[----:B--2---:R-:W-:-:S04]  /*b260*/  ISETP.NE.U32.AND P0, PT, R10, RZ, PT ;  /* 0x000000ff0a00720c */ /* 0x004fc80003f05070 */
[----:B------:R-:W-:Y:S02]  /*b270*/  ISETP.NE.AND.EX P0, PT, R11, RZ, PT, P0 ;  /* 0x000000ff0b00720c */ /* 0x000fe40003f05300 */
[----:B0-----:R-:W-:-:S05]  /*b280*/  I2FP.F32.U32 R0, R19 ;  /* 0x0000001300007245 */ /* 0x001fca0000201000 */
[----:B------:R-:W-:-:S04]  /*b290*/  FMUL R0, R0, UR4 ;  /* 0x0000000400007c20 */ /* 0x000fc80008400000 */
[----:B------:R0:W2:Y:S02]  /*b2a0*/  F2I.U32.TRUNC.NTZ R20, R0 ;  /* 0x0000000000147305 */ /* 0x0000a4000020f000 */
[----:B---34-:R-:W-:Y:S05]  /*b2b0*/  @!P0 BRA `(.L_x_320) ;  /* 0x0000000000288947 */ /* 0x018fea0003800000 */
[----:B0-----:R-:W0:Y:S02]  /*b2c0*/  LDC R0, c[0x0][0x634] ;  /* 0x00018d00ff007b82 */ /* 0x001e240000000800 */
        /* <DEDUP_REMOVED lines=9> */
.L_x_320:
[-CC-:B-1----:R-:W-:Y:S01]  /*b360*/  SHF.R.U64 R18, R8, R12.reuse, R9.reuse ;  /* 0x0000000c08127219 */ /* 0x182fe20000001209 */
[----:B------:R-:W1:Y:S01]  /*b370*/  LDC.64 R26, c[0x0][0x640] ;  /* 0x00019000ff1a7b82 */ /* 0x000e620000000a00 */
[----:B0-----:R-:W-:Y:S01]  /*b380*/  SHF.R.U32.HI R0, RZ, R12, R9 ;  /* 0x0000000cff007219 */ /* 0x001fe20000011609 */
[----:B------:R-:W-:Y:S01]  /*b390*/  IMAD.MOV.U32 R4, RZ, RZ, R17 ;  /* 0x000000ffff047224 */ /* 0x000fe200078e0011 */
[----:B------:R-:W-:Y:S01]  /*b3a0*/  IADD3 R3, P0, RZ, -R18, RZ ;  /* 0x80000012ff037210 */ /* 0x000fe20007f1e0ff */
[----:B--2---:R-:W-:Y:S01]  /*b3b0*/  IMAD.MOV R20, RZ, RZ, -R20 ;  /* 0x000000ffff147224 */ /* 0x004fe200078e0a14 */
[----:B------:R-:W-:Y:S01]  /*b3c0*/  ULDC UR4, c[0x0][0x154] ;  /* 0x0000550000047ab9 */ /* 0x000fe20000000800 */
[----:B------:R-:W-:Y:S02]  /*b3d0*/  IMAD.MOV.U32 R7, RZ, RZ, 0x1 ;  /* 0x00000001ff077424 */ /* 0x000fe400078e00ff */
[----:B------:R-:W0:Y:S01]  /*b3e0*/  LDC R6, c[0x0][0x618] ;  /* 0x00018600ff067b82 */ /* 0x000e220000000800 */
[----:B------:R-:W-:-:S02]  /*b3f0*/  IMAD.X R5, RZ, RZ, ~R0, P0 ;  /* 0x000000ffff057224 */ /* 0x000fc400000e0e00 */
[----:B------:R-:W-:Y:S02]  /*b400*/  IMAD R19, R22, R20, R19 ;  /* 0x0000001416137224 */ /* 0x000fe400078e0213 */
[-C--:B------:R-:W-:Y:S02]  /*b410*/  IMAD R0, R5, R14.reuse, RZ ;  /* 0x0000000e05007224 */ /* 0x080fe400078e02ff */
[----:B------:R-:W-:Y:S01]  /*b420*/  IMAD.MOV.U32 R5, RZ, RZ, R16 ;  /* 0x000000ffff057224 */ /* 0x000fe200078e0010 */
[----:B------:R-:W2:Y:S01]  /*b430*/  LDC R8, c[0x0][0x608] ;  /* 0x00018200ff087b82 */ /* 0x000ea20000000800 */
[----:B------:R-:W-:-:S04]  /*b440*/  IMAD.WIDE.U32 R4, R3, R14, R4 ;  /* 0x0000000e03047225 */ /* 0x000fc800078e0004 */
[----:B------:R-:W-:-:S03]  /*b450*/  IMAD R3, R3, R15, R0 ;  /* 0x0000000f03037224 */ /* 0x000fc600078e0200 */
[----:B------:R-:W3:Y:S01]  /*b460*/  LDC R24, c[0x0][0x658] ;  /* 0x00019600ff187b82 */ /* 0x000ee20000000800 */
[----:B------:R-:W-:Y:S01]  /*b470*/  I2FP.F32.U32 R0, R21 ;  /* 0x0000001500007245 */ /* 0x000fe20000201000 */
[----:B------:R-:W-:Y:S01]  /*b480*/  IMAD.IADD R3, R5, 0x1, R3 ;  /* 0x0000000105037824 */ /* 0x000fe200078e0203 */
[----:B-1----:R-:W-:Y:S01]  /*b490*/  ISETP.NE.U32.AND P0, PT, R26, RZ, PT ;  /* 0x000000ff1a00720c */ /* 0x002fe20003f05070 */
[----:B------:R-:W-:Y:S02]  /*b4a0*/  IMAD.MOV.U32 R5, RZ, RZ, -0x1 ;  /* 0xffffffffff057424 */ /* 0x000fe400078e00ff */
[----:B------:R-:W-:Y:S02]  /*b4b0*/  FMUL R0, R0, UR4 ;  /* 0x0000000400007c20 */ /* 0x000fe40008400000 */
[----:B------:R-:W1:Y:S01]  /*b4c0*/  LDC R20, c[0x0][0x148] ;  /* 0x00005200ff147b82 */ /* 0x000e620000000800 */
[----:B0-----:R-:W-:Y:S01]  /*b4d0*/  SHF.R.U64 R12, R4, R6, R3 ;  /* 0x00000006040c7219 */ /* 0x001fe20000001203 */
[----:B------:R0:W4:Y:S01]  /*b4e0*/  F2I.U32.TRUNC.NTZ R13, R0 ;  /* 0x00000000000d7305 */ /* 0x000122000020f000 */
[----:B------:R-:W-:-:S02]  /*b4f0*/  ISETP.NE.AND.EX P0, PT, R27, RZ, PT, P0 ;  /* 0x000000ff1b00720c */ /* 0x000fc40003f05300 */
[----:B------:R-:W-:-:S03]  /*b500*/  SHF.R.U32.HI R3, RZ, R6, R3 ;  /* 0x00000006ff037219 */ /* 0x000fc60000011603 */
[----:B------:R-:W0:Y:S01]  /*b510*/  LDC R15, c[0x0][0x600] ;  /* 0x00018000ff0f7b82 */ /* 0x000e220000000800 */
[-CC-:B--2---:R-:W-:Y:S02]  /*b520*/  SHF.R.U64 R10, R12, R8.reuse, R3.reuse ;  /* 0x000000080c0a7219 */ /* 0x184fe40000001203 */
[----:B------:R-:W-:-:S05]  /*b530*/  SHF.R.U32.HI R3, RZ, R8, R3 ;  /* 0x00000008ff037219 */ /* 0x000fca0000011603 */
[----:B------:R-:W2:Y:S01]  /*b540*/  LDC R22, c[0x0][0x648] ;  /* 0x00019200ff167b82 */ /* 0x000ea20000000800 */
[-C--:B---3--:R-:W-:Y:S02]  /*b550*/  SHF.L.U32 R4, R5, R24.reuse, RZ ;  /* 0x0000001805047219 */ /* 0x088fe400000006ff */
[-CC-:B------:R-:W-:Y:S02]  /*b560*/  SHF.R.U64 R14, R10, R24.reuse, R3.reuse ;  /* 0x000000180a0e7219 */ /* 0x180fe40000001203 */
[----:B------:R-:W-:Y:S02]  /*b570*/  SHF.R.U32.HI R5, RZ, R24, R3 ;  /* 0x00000018ff057219 */ /* 0x000fe40000011603 */
[----:B------:R-:W-:Y:S01]  /*b580*/  LOP3.LUT R25, RZ, R4, RZ, 0x33, !PT ;  /* 0x00000004ff197212 */ /* 0x000fe200078e33ff */
[----:B------:R-:W3:Y:S01]  /*b590*/  LDC R28, c[0x0][0x638] ;  /* 0x00018e00ff1c7b82 */ /* 0x000ee20000000800 */
[----:B------:R-:W-:Y:S01]  /*b5a0*/  SHF.L.U32 R24, R7, R24, RZ ;  /* 0x0000001807187219 */ /* 0x000fe200000006ff */
[----:B------:R-:W-:-:S06]  /*b5b0*/  IMAD.MOV.U32 R4, RZ, RZ, R14 ;  /* 0x000000ffff047224 */ /* 0x000fcc00078e000e */
[----:B------:R-:W0:Y:S01]  /*b5c0*/  LDC R29, c[0x0][0x610] ;  /* 0x00018400ff1d7b82 */ /* 0x000e220000000800 */
[----:B----4-:R-:W-:Y:S05]  /*b5d0*/  @!P0 BRA `(.L_x_321) ;  /* 0x0000000000288947 */ /* 0x010fea0003800000 */
[----:B------:R-:W4:Y:S02]  /*b5e0*/  LDC R3, c[0x0][0x64c] ;  /* 0x00019300ff037b82 */ /* 0x000f240000000800 */
[----:B----4-:R-:W-:-:S05]  /*b5f0*/  IADD3 R3, P0, R14, R3, RZ ;  /* 0x000000030e037210 */ /* 0x010fca0007f1e0ff */
        /* <DEDUP_REMOVED lines=8> */
.L_x_321:
[----:B------:R-:W4:Y:S01]  /*b680*/  LDC R3, c[0x0][0x65c] ;  /* 0x00019700ff037b82 */ /* 0x000f220000000800 */
[----:B0-2---:R-:W-:Y:S01]  /*b690*/  SHF.R.U64 R0, R4, R22, R5 ;  /* 0x0000001604007219 */ /* 0x005fe20000001205 */
[----:B------:R-:W-:Y:S01]  /*b6a0*/  VIADD R7, R15, 0xffffffff ;  /* 0xffffffff0f077836 */ /* 0x000fe20000000000 */
[----:B------:R-:W-:Y:S01]  /*b6b0*/  LOP3.LUT R5, R10, R25, RZ, 0xc0, !PT ;  /* 0x000000190a057212 */ /* 0x000fe200078ec0ff */
[----:B------:R-:W-:Y:S02]  /*b6c0*/  IMAD.MOV R13, RZ, RZ, -R13 ;  /* 0x000000ffff0d7224 */ /* 0x000fe400078e0a0d */
[----:B------:R-:W-:Y:S02]  /*b6d0*/  IMAD.MOV.U32 R4, RZ, RZ, 0x1 ;  /* 0x00000001ff047424 */ /* 0x000fe400078e00ff */
[----:B------:R-:W-:Y:S01]  /*b6e0*/  IMAD R22, R24, R0, R5 ;  /* 0x0000000018167224 */ /* 0x000fe200078e0205 */
[----:B------:R-:W-:Y:S02]  /*b6f0*/  LOP3.LUT R5, R12, R7, RZ, 0xc0, !PT ;  /* 0x000000070c057212 */ /* 0x000fe400078ec0ff */
[----:B----4-:R-:W-:Y:S01]  /*b700*/  ISETP.NE.AND P0, PT, R3, 0x1, PT ;  /* 0x000000010300780c */ /* 0x010fe20003f05270 */
[----:B------:R-:W-:-:S04]  /*b710*/  IMAD.MOV R3, RZ, RZ, -R0 ;  /* 0x000000ffff037224 */ /* 0x000fc800078e0a00 */
[----:B---3--:R-:W-:-:S04]  /*b720*/  IMAD R0, R3, R28, R14 ;  /* 0x0000001c03007224 */ /* 0x008fc800078e020e */
[----:B------:R-:W-:Y:S01]  /*b730*/  IMAD R3, R0, R15, R5 ;  /* 0x0000000f00037224 */ /* 0x000fe200078e0205 */
[----:B------:R-:W-:-:S03]  /*b740*/  PRMT R0, R4, 0x7610, R0 ;  /* 0x0000761004007816 */ /* 0x000fc60000000000 */
[----:B-1----:R-:W-:-:S04]  /*b750*/  @P0 IMAD R19, R20, R13, R21 ;  /* 0x0000000d14130224 */ /* 0x002fc800078e0215 */
[----:B------:R-:W-:-:S05]  /*b760*/  IMAD R22, R22, R29, R19 ;  /* 0x0000001d16167224 */ /* 0x000fca00078e0213 */
[----:B------:R-:W-:Y:S02]  /*b770*/  SEL R19, R3, R22, !P0 ;  /* 0x0000001603137207 */ /* 0x000fe40004000000 */
[----:B------:R-:W-:-:S07]  /*b780*/  SEL R22, R22, R3, !P0 ;  /* 0x0000000316167207 */ /* 0x000fce0004000000 */
.L_x_319:
[----:B------:R-:W-:-:S13]  /*b790*/  LOP3.LUT P0, RZ, R0, 0xff, RZ, 0xc0, !PT ;  /* 0x000000ff00ff7812 */ /* 0x000fda000780c0ff */
[----:B------:R-:W-:Y:S05]  /*b7a0*/  @P0 BRA `(.L_x_322) ;  /* 0xffffff5400ec0947 */ /* 0x000fea000383ffff */
[----:B------:R-:W-:Y:S05]  /*b7b0*/  EXIT ;  /* 0x000000000000794d */ /* 0x000fea0003800000 */
.L_x_3:
[----:B0-----:R-:W-:Y:S01]  /*b7c0*/  ULDC.64 UR4, c[0x0][0x650] ;  /* 0x0001940000047ab9 */ /* 0x001fe20000000a00 */
        /* <DEDUP_REMOVED lines=25> */
.L_x_324:
[--C-:B------:R-:W-:Y:S01]  /*b960*/  SHF.R.U64 R12, R10, R14, R11.reuse ;  /* 0x0000000e0a0c7219 */ /* 0x100fe2000000120b */
[----:B------:R-:W0:Y:S01]  /*b970*/  LDC R20, c[0x0][0x618] ;  /* 0x00018600ff147b82 */ /* 0x000e220000000800 */
[----:B------:R-:W-:Y:S01]  /*b980*/  I2FP.F32.U32 R8, R4 ;  /* 0x0000000400087245 */ /* 0x000fe20000201000 */
[----:B------:R-:W-:Y:S01]  /*b990*/  ULDC UR4, c[0x0][0x150] ;  /* 0x0000540000047ab9 */ /* 0x000fe20000000800 */
[----:B------:R-:W-:Y:S01]  /*b9a0*/  SHF.R.U32.HI R5, RZ, R14, R11 ;  /* 0x0000000eff057219 */ /* 0x000fe2000001160b */
[----:B------:R-:W-:Y:S01]  /*b9b0*/  IMAD.MOV.U32 R6, RZ, RZ, R17 ;  /* 0x000000ffff067224 */ /* 0x000fe200078e0011 */
[----:B------:R-:W-:Y:S01]  /*b9c0*/  IADD3 R9, P0, RZ, -R12, RZ ;  /* 0x8000000cff097210 */ /* 0x000fe20007f1e0ff */
[----:B------:R-:W-:Y:S01]  /*b9d0*/  FMUL R11, R8, UR4 ;  /* 0x00000004080b7c20 */ /* 0x000fe20008400000 */
[----:B------:R-:W-:Y:S01]  /*b9e0*/  IMAD.MOV.U32 R7, RZ, RZ, R16 ;  /* 0x000000ffff077224 */ /* 0x000fe200078e0010 */
[----:B------:R-:W1:Y:S01]  /*b9f0*/  LDC.64 R24, c[0x0][0x640] ;  /* 0x00019000ff187b82 */ /* 0x000e620000000a00 */
[----:B------:R-:W-:Y:S01]  /*ba00*/  ULDC UR4, c[0x0][0x154] ;  /* 0x0000550000047ab9 */ /* 0x000fe20000000800 */
[----:B------:R-:W-:-:S02]  /*ba10*/  IMAD.X R5, RZ, RZ, ~R5, P0 ;  /* 0x000000ffff057224 */ /* 0x000fc400000e0e05 */
[----:B------:R-:W2:Y:S01]  /*ba20*/  F2I.U32.TRUNC.NTZ R11, R11 ;  /* 0x0000000b000b7305 */ /* 0x000ea2000020f000 */
[----:B------:R-:W-:-:S03]  /*ba30*/  IMAD.WIDE.U32 R6, R9, R18, R6 ;  /* 0x0000001209067225 */ /* 0x000fc600078e0006 */
[----:B------:R-:W3:Y:S01]  /*ba40*/  LDC R13, c[0x0][0x144] ;  /* 0x00005100ff0d7b82 */ /* 0x000ee20000000800 */
[----:B------:R-:W-:-:S04]  /*ba50*/  IMAD R8, R5, R18, RZ ;  /* 0x0000001205087224 */ /* 0x000fc800078e02ff */
[----:B------:R-:W-:Y:S02]  /*ba60*/  IMAD R5, R9, R19, R8 ;  /* 0x0000001309057224 */ /* 0x000fe400078e0208 */
[----:B------:R-:W-:Y:S01]  /*ba70*/  IMAD.MOV.U32 R8, RZ, RZ, -0x1 ;  /* 0xffffffffff087424 */ /* 0x000fe200078e00ff */
[----:B------:R-:W4:Y:S01]  /*ba80*/  LDC R14, c[0x0][0x608] ;  /* 0x00018200ff0e7b82 */ /* 0x000f220000000800 */
[----:B------:R-:W-:Y:S01]  /*ba90*/  IMAD.IADD R5, R7, 0x1, R5 ;  /* 0x0000000107057824 */ /* 0x000fe200078e0205 */
[----:B------:R-:W-:-:S04]  /*baa0*/  I2FP.F32.U32 R7, R3 ;  /* 0x0000000300077245 */ /* 0x000fc80000201000 */
[-C--:B0-----:R-:W-:Y:S01]  /*bab0*/  SHF.R.U64 R10, R6, R20.reuse, R5 ;  /* 0x00000014060a7219 */ /* 0x081fe20000001205 */
[----:B--2---:R-:W-:Y:S01]  /*bac0*/  IMAD.MOV R6, RZ, RZ, -R11 ;  /* 0x000000ffff067224 */ /* 0x004fe200078e0a0b */
[----:B------:R-:W0:Y:S01]  /*bad0*/  LDC R9, c[0x0][0x658] ;  /* 0x00019600ff097b82 */ /* 0x000e220000000800 */
[----:B-1----:R-:W-:Y:S01]  /*bae0*/  ISETP.NE.U32.AND P0, PT, R24, RZ, PT ;  /* 0x000000ff1800720c */ /* 0x002fe20003f05070 */
[----:B------:R-:W-:Y:S01]  /*baf0*/  FMUL R7, R7, UR4 ;  /* 0x0000000407077c20 */ /* 0x000fe20008400000 */
[----:B------:R-:W-:Y:S02]  /*bb00*/  SHF.R.U32.HI R5, RZ, R20, R5 ;  /* 0x00000014ff057219 */ /* 0x000fe40000011605 */
[----:B------:R-:W-:-:S03]  /*bb10*/  ISETP.NE.AND.EX P0, PT, R25, RZ, PT, P0 ;  /* 0x000000ff1900720c */ /* 0x000fc60003f05300 */
[----:B------:R-:W1:Y:S01]  /*bb20*/  LDC R18, c[0x0][0x148] ;  /* 0x00005200ff127b82 */ /* 0x000e620000000800 */
[----:B---3--:R-:W-:Y:S02]  /*bb30*/  IMAD R21, R13, R6, R4 ;  /* 0x000000060d157224 */ /* 0x008fe400078e0204 */
[----:B------:R-:W-:-:S05]  /*bb40*/  IMAD.MOV.U32 R6, RZ, RZ, 0x1 ;  /* 0x00000001ff067424 */ /* 0x000fca00078e00ff */
[----:B------:R-:W2:Y:S01]  /*bb50*/  LDC R19, c[0x0][0x600] ;  /* 0x00018000ff137b82 */ /* 0x000ea20000000800 */
[-CC-:B----4-:R-:W-:Y:S02]  /*bb60*/  SHF.R.U64 R13, R10, R14.reuse, R5.reuse ;  /* 0x0000000e0a0d7219 */ /* 0x190fe40000001205 */
[----:B------:R-:W-:Y:S02]  /*bb70*/  SHF.R.U32.HI R4, RZ, R14, R5 ;  /* 0x0000000eff047219 */ /* 0x000fe40000011605 */
[----:B------:R3:W4:Y:S03]  /*bb80*/  F2I.U32.TRUNC.NTZ R14, R7 ;  /* 0x00000007000e7305 */ /* 0x000726000020f000 */
[----:B------:R-:W1:Y:S01]  /*bb90*/  LDC R22, c[0x0][0x648] ;  /* 0x00019200ff167b82 */ /* 0x000e620000000800 */
[-C--:B0-----:R-:W-:Y:S02]  /*bba0*/  SHF.R.U64 R15, R13, R9.reuse, R4 ;  /* 0x000000090d0f7219 */ /* 0x081fe40000001204 */
[----:B------:R-:W-:-:S02]  /*bbb0*/  SHF.L.U32 R8, R8, R9, RZ ;  /* 0x0000000908087219 */ /* 0x000fc400000006ff */
[-C--:B------:R-:W-:Y:S01]  /*bbc0*/  SHF.R.U32.HI R5, RZ, R9.reuse, R4 ;  /* 0x00000009ff057219 */ /* 0x080fe20000011604 */
[----:B------:R-:W-:Y:S01]  /*bbd0*/  IMAD.MOV.U32 R4, RZ, RZ, R15 ;  /* 0x000000ffff047224 */ /* 0x000fe200078e000f */
[----:B------:R-:W-:Y:S01]  /*bbe0*/  SHF.L.U32 R20, R6, R9, RZ ;  /* 0x0000000906147219 */ /* 0x000fe200000006ff */
[----:B------:R-:W0:Y:S01]  /*bbf0*/  LDC R26, c[0x0][0x638] ;  /* 0x00018e00ff1a7b82 */ /* 0x000e220000000800 */
[----:B------:R-:W-:-:S07]  /*bc00*/  LOP3.LUT R28, RZ, R8, RZ, 0x33, !PT ;  /* 0x00000008ff1c7212 */ /* 0x000fce00078e33ff */
        /* <DEDUP_REMOVED lines=12> */
.L_x_325:
[----:B------:R-:W3:Y:S01]  /*bcd0*/  LDC R6, c[0x0][0x65c] ;  /* 0x00019700ff067b82 */ /* 0x000ee20000000800 */
[----:B-1----:R-:W-:Y:S01]  /*bce0*/  SHF.R.U64 R5, R4, R22, R5 ;  /* 0x0000001604057219 */ /* 0x002fe20000001205 */
[----:B--2---:R-:W-:Y:S01]  /*bcf0*/  VIADD R7, R19, 0xffffffff ;  /* 0xffffffff13077836 */ /* 0x004fe20000000000 */
[----:B------:R-:W-:Y:S01]  /*bd00*/  LOP3.LUT R4, R13, R28, RZ, 0xc0, !PT ;  /* 0x0000001c0d047212 */ /* 0x000fe200078ec0ff */
[----:B------:R-:W-:Y:S02]  /*bd10*/  IMAD.MOV R14, RZ, RZ, -R14 ;  /* 0x000000ffff0e7224 */ /* 0x000fe400078e0a0e */
[----:B------:R-:W-:Y:S01]  /*bd20*/  IMAD.MOV.U32 R8, RZ, RZ, R12 ;  /* 0x000000ffff087224 */ /* 0x000fe200078e000c */
[----:B------:R-:W-:Y:S01]  /*bd30*/  LOP3.LUT R10, R10, R7, RZ, 0xc0, !PT ;  /* 0x000000070a0a7212 */ /* 0x000fe200078ec0ff */
[----:B------:R-:W-:Y:S01]  /*bd40*/  IMAD R4, R20, R5, R4 ;  /* 0x0000000514047224 */ /* 0x000fe200078e0204 */
[----:B---3--:R-:W-:Y:S01]  /*bd50*/  ISETP.NE.AND P0, PT, R6, 0x1, PT ;  /* 0x000000010600780c */ /* 0x008fe20003f05270 */
[----:B------:R-:W-:-:S12]  /*bd60*/  IMAD.MOV R6, RZ, RZ, -R5 ;  /* 0x000000ffff067224 */ /* 0x000fd800078e0a05 */
[----:B------:R-:W-:Y:S02]  /*bd70*/  @P0 IMAD R21, R18, R14, R3 ;  /* 0x0000000e12150224 */ /* 0x000fe400078e0203 */
[----:B0-----:R-:W-:Y:S02]  /*bd80*/  IMAD R3, R6, R26, R15 ;  /* 0x0000001a06037224 */ /* 0x001fe400078e020f */
[----:B------:R-:W-:Y:S02]  /*bd90*/  IMAD R7, R4, R27, R21 ;  /* 0x0000001b04077224 */ /* 0x000fe400078e0215 */
[----:B------:R-:W-:Y:S02]  /*bda0*/  IMAD R4, R3, R19, R10 ;  /* 0x0000001303047224 */ /* 0x000fe400078e020a */
[----:B------:R-:W-:-:S03]  /*bdb0*/  IMAD.MOV.U32 R6, RZ, RZ, 0x1 ;  /* 0x00000001ff067424 */ /* 0x000fc600078e00ff */
[----:B------:R-:W-:Y:S02]  /*bdc0*/  SEL R9, R4, R7, !P0 ;  /* 0x0000000704097207 */ /* 0x000fe40004000000 */
[----:B------:R-:W-:-:S07]  /*bdd0*/  SEL R7, R7, R4, !P0 ;  /* 0x0000000407077207 */ /* 0x000fce0004000000 */
.L_x_323:
[----:B------:R-:W-:-:S08]  /*bde0*/  NOP ;  /* 0x0000000000007918 */ /* 0x000fd00000000000 */
[----:B------:R-:W0:-:S00]  /*bdf0*/  USETMAXREG.DEALLOC.CTAPOOL 0x28 ;  /* 0x00000028000079c8 */ /* 0x000e0000080e0500 */
[----:B0-----:R-:W-:-:S13]  /*be00*/  ISETP.NE.AND P0, PT, R0, RZ, PT ;  /* 0x000000ff0000720c */ /* 0x001fda0003f05270 */
[----:B------:R-:W-:Y:S05]  /*be10*/  @P0 EXIT ;  /* 0x000000000000094d */ /* 0x000fea0003800000 */
[----:B------:R-:W-:Y:S01]  /*be20*/  LOP3.LUT P0, RZ, R6, 0xff, RZ, 0xc0, !PT ;  /* 0x000000ff06ff7812 */ /* 0x000fe2000780c0ff */
[----:B------:R-:W-:Y:S02]  /*be30*/  IMAD.MOV.U32 R0, RZ, RZ, 0x1 ;  /* 0x00000001ff007424 */ /* 0x000fe400078e00ff */
[----:B------:R-:W-:-:S10]  /*be40*/  IMAD.MOV.U32 R12, RZ, RZ, RZ ;  /* 0x000000ffff0c7224 */ /* 0x000fd400078e00ff */
[----:B------:R-:W-:Y:S05]  /*be50*/  @!P0 BRA `(.L_x_326) ;  /* 0x0000000c003c8947 */ /* 0x000fea0003800000 */
[----:B------:R-:W0:Y:S01]  /*be60*/  LDC R0, c[0x0][0x28c] ;  /* 0x0000a300ff007b82 */ /* 0x000e220000000800 */
[----:B------:R-:W-:Y:S01]  /*be70*/  ULDC UR5, c[0x0][0x600] ;  /* 0x0001800000057ab9 */ /* 0x000fe20000000800 */
[----:B------:R-:W-:Y:S01]  /*be80*/  ULDC UR4, c[0x0][0xc] ;  /* 0x0000030000047ab9 */ /* 0x000fe20000000800 */
[----:B------:R-:W-:Y:S01]  /*be90*/  UIADD3 UR16, UR5, -0x1, URZ ;  /* 0xffffffff05107890 */ /* 0x000fe2000fffe03f */
[C---:B------:R-:W-:Y:S01]  /*bea0*/  LOP3.LUT P2, RZ, R23.reuse, 0x7f, RZ, 0xc0, !PT ;  /* 0x0000007f17ff7812 */ /* 0x040fe2000784c0ff */
[----:B------:R-:W-:Y:S01]  /*beb0*/  ULDC UR6, c[0x0][0x658] ;  /* 0x0001960000067ab9 */ /* 0x000fe20000000800 */
[----:B------:R-:W-:Y:S01]  /*bec0*/  ULDC UR5, c[0x0][0x10] ;  /* 0x0000040000057ab9 */ /* 0x000fe20000000800 */
[----:B------:R-:W-:Y:S01]  /*bed0*/  UMOV UR7, 0xffffffff ;  /* 0xffffffff00077882 */ /* 0x000fe20000000000 */
[----:B------:R-:W-:Y:S01]  /*bee0*/  UMOV UR8, 0x1 ;  /* 0x0000000100087882 */ /* 0x000fe20000000000 */
[----:B------:R-:W-:Y:S01]  /*bef0*/  UIMAD.WIDE.U32 UR4, UR4, UR5, URZ ;  /* 0x00000005040472a5 */ /* 0x000fe2000f8e003f */
[----:B------:R-:W-:Y:S01]  /*bf00*/  LOP3.LUT P0, RZ, R23, 0x1f, RZ, 0xc0, !PT ;  /* 0x0000001f17ff7812 */ /* 0x000fe2000780c0ff */
[----:B------:R-:W-:Y:S01]  /*bf10*/  USHF.L.U32 UR7, UR7, UR6, URZ ;  /* 0x0000000607077299 */ /* 0x000fe2000800063f */
[----:B------:R-:W-:Y:S01]  /*bf20*/  BSSY B0, `(.L_x_326) ;  /* 0x00000c2000007945 */ /* 0x000fe20003800000 */
[----:B------:R-:W-:Y:S01]  /*bf30*/  USHF.L.U32 UR18, UR8, UR6, URZ ;  /* 0x0000000608127299 */ /* 0x000fe2000800063f */
[----:B------:R-:W-:Y:S01]  /*bf40*/  IMAD.MOV.U32 R13, RZ, RZ, 0x1 ;  /* 0x00000001ff0d7424 */ /* 0x000fe200078e00ff */
[----:B------:R-:W-:Y:S01]  /*bf50*/  LOP3.LUT R11, R2, 0x2, RZ, 0xfc, !PT ;  /* 0x00000002020b7812 */ /* 0x000fe200078efcff */
[----:B------:R-:W-:Y:S01]  /*bf60*/  ULDC UR6, c[0x0][0x14] ;  /* 0x0000050000067ab9 */ /* 0x000fe20000000800 */
[----:B------:R-:W-:Y:S01]  /*bf70*/  PLOP3.LUT P0, PT, P0, P2, PT, 0x8a, 0x0 ;  /* 0x000000000000781c */ /* 0x000fe20000705172 */
[----:B------:R-:W-:Y:S01]  /*bf80*/  UIMAD.WIDE.U32 UR20, UR4, UR6, URZ ;  /* 0x00000006041472a5 */ /* 0x000fe2000f8e003f */
[----:B------:R-:W-:Y:S01]  /*bf90*/  IMAD.MOV.U32 R12, RZ, RZ, RZ ;  /* 0x000000ffff0c7224 */ /* 0x000fe200078e00ff */
[----:B------:R-:W-:-:S02]  /*bfa0*/  UIMAD UR13, UR5, UR6, URZ ;  /* 0x00000006050d72a4 */ /* 0x000fc4000f8e023f */
[----:B------:R-:W-:Y:S01]  /*bfb0*/  ULOP3.LUT UR17, URZ, UR7, URZ, 0x33, !UPT ;  /* 0x000000073f117292 */ /* 0x000fe2000f8e333f */
[----:B0-----:R-:W-:Y:S01]  /*bfc0*/  VIADD R0, R0, 0x7f ;  /* 0x0000007f00007836 */ /* 0x001fe20000000000 */
[----:B------:R-:W-:Y:S01]  /*bfd0*/  UIADD3 UR13, UR21, UR13, URZ ;  /* 0x0000000d150d7290 */ /* 0x000fe2000fffe03f */
[----:B------:R-:W-:-:S03]  /*bfe0*/  ULDC.64 UR22, c[0x0][0x198] ;  /* 0x0000660000167ab9 */ /* 0x000fc60000000a00 */
[----:B------:R-:W-:-:S04]  /*bff0*/  SHF.R.S32.HI R3, RZ, 0x1f, R0 ;  /* 0x0000001fff037819 */ /* 0x000fc80000011400 */
[----:B------:R-:W-:Y:S01]  /*c000*/  LEA.HI R3, R3, R0, RZ, 0x7 ;  /* 0x0000000003037211 */ /* 0x000fe200078f38ff */
[----:B------:R-:W-:-:S03]  /*c010*/  IMAD.MOV.U32 R0, RZ, RZ, 0x1 ;  /* 0x00000001ff007424 */ /* 0x000fc600078e00ff */
[----:B------:R-:W-:-:S05]  /*c020*/  SHF.R.S32.HI R3, RZ, 0x7, R3 ;  /* 0x00000007ff037819 */ /* 0x000fca0000011403 */
[----:B------:R-:W-:-:S07]  /*c030*/  VIADD R10, R3, 0x1 ;  /* 0x00000001030a7836 */ /* 0x000fce0000000000 */
.L_x_338:
[----:B------:R-:W-:-:S03]  /*c040*/  UMOV UR4, 0xffffffff ;  /* 0xffffffff00047882 */ /* 0x000fc60000000000 */
[----:B------:R-:W-:Y:S05]  /*c050*/  BRA.DIV UR4, `(.L_x_327) ;  /* 0x0000000e04807947 */ /* 0x000fea000b800000 */
[----:B------:R-:W-:-:S13]  /*c060*/  ELECT P6, URZ, PT ;  /* 0x00000000003f782f */ /* 0x000fda00038c0000 */
.L_x_348:
[----:B------:R-:W0:Y:S01]  /*c070*/  LDC R4, c[0x0][0x28c] ;  /* 0x0000a300ff047b82 */ /* 0x000e220000000800 */
[----:B------:R-:W-:Y:S01]  /*c080*/  BSSY B1, `(.L_x_328) ;  /* 0x0000037000017945 */ /* 0x000fe20003800000 */
[----:B0-----:R-:W-:-:S13]  /*c090*/  ISETP.LT.OR P6, PT, R4, 0x1, !P6 ;  /* 0x000000010400780c */ /* 0x001fda00077c1670 */
[----:B------:R-:W-:Y:S05]  /*c0a0*/  @P6 BRA `(.L_x_329) ;  /* 0x0000000000d06947 */ /* 0x000fea0003800000 */
[----:B------:R-:W-:Y:S02]  /*c0b0*/  IMAD R15, R9, 0x60, RZ ;  /* 0x00000060090f7824 */ /* 0x000fe400078e02ff */
[----:B------:R-:W-:Y:S02]  /*c0c0*/  IMAD R18, R7, 0x180, RZ ;  /* 0x0000018007127824 */ /* 0x000fe400078e02ff */
[----:B------:R-:W-:Y:S02]  /*c0d0*/  IMAD.MOV.U32 R20, RZ, RZ, RZ ;  /* 0x000000ffff147224 */ /* 0x000fe400078e00ff */
[----:B------:R-:W-:Y:S02]  /*c0e0*/  IMAD.MOV.U32 R4, RZ, RZ, R10 ;  /* 0x000000ffff047224 */ /* 0x000fe400078e000a */
[----:B------:R-:W-:Y:S02]  /*c0f0*/  IMAD.MOV.U32 R5, RZ, RZ, R0 ;  /* 0x000000ffff057224 */ /* 0x000fe400078e0000 */
[----:B------:R-:W-:-:S07]  /*c100*/  IMAD.MOV.U32 R6, RZ, RZ, R12 ;  /* 0x000000ffff067224 */ /* 0x000fce00078e000c */
.L_x_333:
[----:B------:R-:W0:Y:S01]  /*c110*/  S2R R14, SR_CgaCtaId ;  /* 0x00000000000e7919 */ /* 0x000e220000008800 */
[----:B------:R-:W-:Y:S01]  /*c120*/  MOV R7, 0x400 ;  /* 0x0000040000077802 */ /* 0x000fe20000000f00 */
[----:B------:R-:W1:Y:S03]  /*c130*/  @!P2 LDC R9, c[0x0][0x500] ;  /* 0x00014000ff09ab82 */ /* 0x000e660000000800 */
[----:B0-----:R-:W-:Y:S02]  /*c140*/  LEA R19, R14, R7, 0x18 ;  /* 0x000000070e137211 */ /* 0x001fe400078ec0ff */
[----:B------:R-:W-:-:S03]  /*c150*/  SHF.L.U32 R7, R5, 0x1f, RZ ;  /* 0x0000001f05077819 */ /* 0x000fc600000006ff */
[----:B------:R-:W-:-:S04]  /*c160*/  IMAD R14, R6, 0x8, R19 ;  /* 0x00000008060e7824 */ /* 0x000fc800078e0213 */
[----:B------:R-:W0:Y:S02]  /*c170*/  SYNCS.PHASECHK.TRANS64.TRYWAIT P1, [R14+URZ+0x18], R7 ;  /* 0x000018070e0075a7 */ /* 0x000e24000802017f */
[----:B01----:R-:W-:Y:S05]  /*c180*/  @!P1 BRA `(.L_x_330) ;  /* 0x0000000c00549947 */ /* 0x003fea0003800000 */
.L_x_349:
[----:B0-----:R-:W-:Y:S01]  /*c190*/  PRMT R7, R11, 0x9910, RZ ;  /* 0x000099100b077816 */ /* 0x001fe200000000ff */
[----:B------:R0:W-:Y:S03]  /*c1a0*/  @!P2 SYNCS.ARRIVE.TRANS64 RZ, [R14+URZ], R9 ;  /* 0x000000090effa9a7 */ /* 0x0001e6000800003f */
[----:B------:R-:W-:-:S13]  /*c1b0*/  ISETP.NE.AND P1, PT, R7, 0x2, PT ;  /* 0x000000020700780c */ /* 0x000fda0003f25270 */
[----:B0-----:R-:W-:Y:S05]  /*c1c0*/  @P1 BRA `(.L_x_331) ;  /* 0x0000000000041947 */ /* 0x001fea0003800000 */
[----:B------:R-:W-:Y:S01]  /*c1d0*/  BPT.TRAP 0x1 ;  /* 0x000000040000795c */ /* 0x000fe20000300000 */
.L_x_331:
[----:B------:R-:W-:Y:S05]  /*c1e0*/  @P0 BRA `(.L_x_332) ;  /* 0x0000000000040947 */ /* 0x000fea0003800000 */
[----:B------:R-:W-:Y:S01]  /*c1f0*/  BPT.TRAP 0x1 ;  /* 0x000000040000795c */ /* 0x000fe20000300000 */
.L_x_332:
[--C-:B------:R-:W-:Y:S01]  /*c200*/  IMAD R7, R6, 0xc000, R19.reuse ;  /* 0x0000c00006077824 */ /* 0x100fe200078e0213 */
[----:B------:R-:W-:Y:S01]  /*c210*/  R2UR UR9, R14 ;  /* 0x000000000e0972ca */ /* 0x000fe200000e0000 */
[----:B------:R-:W-:Y:S01]  /*c220*/  IMAD R19, R6, 0x3000, R19 ;  /* 0x0000300006137824 */ /* 0x000fe200078e0213 */
[----:B------:R-:W-:Y:S01]  /*c230*/  UIADD3 UR4, UP0, UR22, 0xf0, URZ ;  /* 0x000000f016047890 */ /* 0x000fe2000ff1e03f */
[----:B------:R-:W-:Y:S01]  /*c240*/  VIADD R4, R4, 0xffffffff ;  /* 0xffffffff04047836 */ /* 0x000fe20000000000 */
[----:B------:R-:W-:Y:S01]  /*c250*/  R2UR UR5, R7 ;  /* 0x00000000070572ca */ /* 0x000fe200000e0000 */
[----:B------:R-:W-:Y:S01]  /*c260*/  UIADD3 UR24, UP1, UR22, 0x1f0, URZ ;  /* 0x000001f016187890 */ /* 0x000fe2000ff3e03f */
[----:B------:R-:W-:Y:S01]  /*c270*/  R2UR UR8, R19 ;  /* 0x00000000130872ca */ /* 0x000fe200000e0000 */
[----:B------:R-:W-:Y:S01]  /*c280*/  VIADD R6, R6, 0x1 ;  /* 0x0000000106067836 */ /* 0x000fe20000000000 */
[----:B------:R-:W-:Y:S01]  /*c290*/  R2UR UR11, R18 ;  /* 0x00000000120b72ca */ /* 0x000fe200000e0000 */
[----:B------:R-:W-:Y:S01]  /*c2a0*/  UIADD3.X UR25, URZ, UR23, URZ, UP1, !UPT ;  /* 0x000000173f197290 */ /* 0x000fe20008ffe43f */
[----:B------:R-:W-:Y:S01]  /*c2b0*/  R2UR UR10, R20 ;  /* 0x00000000140a72ca */ /* 0x000fe200000e0000 */
[----:B------:R-:W-:Y:S01]  /*c2c0*/  UMOV UR6, 0x0 ;  /* 0x0000000000067882 */ /* 0x000fe20000000000 */
[----:B------:R-:W-:Y:S01]  /*c2d0*/  R2UR UR12, R8 ;  /* 0x00000000080c72ca */ /* 0x000fe200000e0000 */
[----:B------:R-:W-:Y:S01]  /*c2e0*/  UMOV UR7, 0x10000000 ;  /* 0x1000000000077882 */ /* 0x000fe20000000000 */
[----:B------:R-:W-:Y:S01]  /*c2f0*/  R2UR UR19, R15 ;  /* 0x000000000f1372ca */ /* 0x000fe200000e0000 */
[----:B------:R-:W-:Y:S01]  /*c300*/  VIADD R20, R20, 0x80 ;  /* 0x0000008014147836 */ /* 0x000fe20000000000 */
[----:B------:R-:W-:Y:S01]  /*c310*/  ISETP.GT.AND P3, PT, R4, 0x1, PT ;  /* 0x000000010400780c */ /* 0x000fe20003f64270 */
[----:B------:R-:W-:Y:S01]  /*c320*/  UIADD3 UR14, UR5, 0x100, URZ ;  /* 0x00000100050e7890 */ /* 0x000fe2000fffe03f */
[----:B------:R-:W-:Y:S01]  /*c330*/  ISETP.NE.AND P1, PT, R6, 0x3, PT ;  /* 0x000000030600780c */ /* 0x000fe20003f25270 */
[----:B------:R-:W-:-:S02]  /*c340*/  UIADD3.X UR5, URZ, UR23, URZ, UP0, !UPT ;  /* 0x000000173f057290 */ /* 0x000fc400087fe43f */
[----:B------:R-:W-:Y:S01]  /*c350*/  UIADD3 UR15, UR8, 0x24100, URZ ;  /* 0x00024100080f7890 */ /* 0x000fe2000fffe03f */
[----:B------:R-:W-:Y:S02]  /*c360*/  SEL R14, RZ, 0x1, P1 ;  /* 0x00000001ff0e7807 */ /* 0x000fe40000800000 */
[----:B------:R-:W-:Y:S01]  /*c370*/  UMOV UR8, UR14 ;  /* 0x0000000e00087c82 */ /* 0x000fe20008000000 */
[----:B------:R-:W-:Y:S02]  /*c380*/  SEL R6, R6, RZ, P1 ;  /* 0x000000ff06067207 */ /* 0x000fe40000800000 */
[----:B------:R-:W-:Y:S01]  /*c390*/  LOP3.LUT R5, R5, R14, RZ, 0x3c, !PT ;  /* 0x0000000e05057212 */ /* 0x000fe200078e3cff */
[----:B------:R0:W-:Y:S02]  /*c3a0*/  UTMALDG.3D [UR8], [UR4], desc[UR6] ;  /* 0x00000608040075b4 */ /* 0x0001e40008011000 */
[----:B0-----:R-:W-:Y:S01]  /*c3b0*/  UMOV UR8, UR15 ;  /* 0x0000000f00087c82 */ /* 0x001fe20008000000 */
[----:B------:R-:W-:-:S02]  /*c3c0*/  UMOV UR11, UR19 ;  /* 0x00000013000b7c82 */ /* 0x000fc40008000000 */
[----:B------:R0:W-:Y:S02]  /*c3d0*/  UTMALDG.3D [UR8], [UR24], desc[UR6] ;  /* 0x00000608180075b4 */ /* 0x0001e40008011000 */
[----:B0-----:R-:W-:Y:S05]  /*c3e0*/  @P3 BRA `(.L_x_333) ;  /* 0xfffffffc00483947 */ /* 0x001fea000383ffff */
.L_x_329:
[----:B------:R-:W-:Y:S05]  /*c3f0*/  BSYNC B1 ;  /* 0x0000000000017941 */ /* 0x000fea0003800000 */
.L_x_328:
[----:B------:R-:W-:Y:S01]  /*c400*/  LOP3.LUT P3, RZ, R13, 0xff, RZ, 0xc0, !PT ;  /* 0x000000ff0dff7812 */ /* 0x000fe2000786c0ff */
[----:B------:R-:W-:Y:S01]  /*c410*/  IMAD.IADD R12, R3, 0x1, R12 ;  /* 0x00000001030c7824 */ /* 0x000fe200078e020c */
[----:B------:R-:W-:Y:S01]  /*c420*/  IADD3 R17, P4, R17, UR20, RZ ;  /* 0x0000001411117c10 */ /* 0x000fe2000ff9e0ff */
[----:B------:R-:W-:Y:S01]  /*c430*/  ULDC.64 UR4, c[0x0][0x650] ;  /* 0x0001940000047ab9 */ /* 0x000fe20000000a00 */
[----:B------:R-:W-:Y:S01]  /*c440*/  BSSY B1, `(.L_x_334) ;  /* 0x000006d000017945 */ /* 0x000fe20003800000 */
[----:B------:R-:W-:Y:S01]  /*c450*/  IMAD.MOV.U32 R9, RZ, RZ, -0x1 ;  /* 0xffffffffff097424 */ /* 0x000fe200078e00ff */
[----:B------:R-:W-:Y:S01]  /*c460*/  ISETP.GT.U32.AND P1, PT, R12, 0x2, PT ;  /* 0x000000020c00780c */ /* 0x000fe20003f24070 */
[----:B------:R-:W-:Y:S01]  /*c470*/  IMAD.MOV.U32 R8, RZ, RZ, -0x1 ;  /* 0xffffffffff087424 */ /* 0x000fe200078e00ff */
[----:B------:R-:W-:Y:S02]  /*c480*/  IADD3.X R16, R16, UR13, RZ, P4, !PT ;  /* 0x0000000d10107c10 */ /* 0x000fe4000a7fe4ff */
[----:B------:R-:W-:-:S02]  /*c490*/  ISETP.LT.U32.AND P1, PT, R3, 0x3, P1 ;  /* 0x000000030300780c */ /* 0x000fc40000f21070 */
[----:B------:R-:W-:Y:S01]  /*c4a0*/  PRMT R13, RZ, 0x7610, R13 ;  /* 0x00007610ff0d7816 */ /* 0x000fe2000000000d */
[----:B------:R-:W0:Y:S01]  /*c4b0*/  @P3 S2R R5, SR_CgaCtaId ;  /* 0x0000000000053919 */ /* 0x000e220000008800 */
[----:B------:R-:W-:-:S04]  /*c4c0*/  @P3 MOV R4, 0x400 ;  /* 0x0000040000043802 */ /* 0x000fc80000000f00 */
[----:B0-----:R-:W-:Y:S01]  /*c4d0*/  @P3 LEA R6, R5, R4, 0x18 ;  /* 0x0000000405063211 */ /* 0x001fe200078ec0ff */
[----:B------:R-:W-:-:S03]  /*c4e0*/  IMAD.WIDE.U32 R4, R12, -0x55555555, RZ ;  /* 0xaaaaaaab0c047825 */ /* 0x000fc600078e00ff */
[----:B------:R0:W-:Y:S01]  /*c4f0*/  @P3 SYNCS.ARRIVE.TRANS64.A1T0 RZ, [R6+URZ+0x48], RZ ;  /* 0x000048ff06ff39a7 */ /* 0x0001e2000810003f */
[----:B------:R-:W-:Y:S02]  /*c500*/  ISETP.GE.U32.AND P3, PT, R3, 0x3, PT ;  /* 0x000000030300780c */ /* 0x000fe40003f66070 */
[----:B------:R-:W-:Y:S02]  /*c510*/  SHF.R.U32.HI R7, RZ, 0x1, R5 ;  /* 0x00000001ff077819 */ /* 0x000fe40000011605 */
[----:B------:R-:W-:Y:S02]  /*c520*/  SEL R5, RZ, 0x1, !P1 ;  /* 0x00000001ff057807 */ /* 0x000fe40004800000 */
[----:B------:R-:W-:Y:S01]  /*c530*/  ISETP.GE.U32.AND P1, PT, R17, UR4, PT ;  /* 0x0000000411007c0c */ /* 0x000fe2000bf26070 */
[----:B------:R-:W-:Y:S01]  /*c540*/  IMAD R12, R7, -0x3, R12 ;  /* 0xfffffffd070c7824 */ /* 0x000fe200078e020c */
[----:B------:R-:W-:Y:S02]  /*c550*/  LOP3.LUT R0, R0, R5, RZ, 0x3c, !PT ;  /* 0x0000000500007212 */ /* 0x000fe400078e3cff */
[----:B------:R-:W-:-:S02]  /*c560*/  ISETP.GE.U32.AND.EX P1, PT, R16, UR5, PT, P1 ;  /* 0x0000000510007c0c */ /* 0x000fc4000bf26110 */
[----:B------:R-:W-:Y:S02]  /*c570*/  PRMT R4, RZ, 0x7610, R4 ;  /* 0x00007610ff047816 */ /* 0x000fe40000000004 */
[----:B------:R-:W-:Y:S01]  /*c580*/  @P3 LOP3.LUT R0, R0, 0x1, R7, 0x78, !PT ;  /* 0x0000000100003812 */ /* 0x000fe200078e7807 */
[----:B------:R-:W-:-:S08]  /*c590*/  IMAD.MOV.U32 R7, RZ, RZ, -0x1 ;  /* 0xffffffffff077424 */ /* 0x000fd000078e00ff */
[----:B0-----:R-:W-:Y:S05]  /*c5a0*/  @P1 BRA `(.L_x_335) ;  /* 0x0000000400581947 */ /* 0x001fea0003800000 */
[----:B------:R-:W-:Y:S01]  /*c5b0*/  ULDC.64 UR4, c[0x0][0x628] ;  /* 0x00018a0000047ab9 */ /* 0x000fe20000000a00 */
[----:B------:R-:W0:Y:S01]  /*c5c0*/  S2R R15, SR_CTAID.X ;  /* 0x00000000000f7919 */ /* 0x000e220000002500 */
[----:B------:R-:W-:Y:S01]  /*c5d0*/  ISETP.NE.U32.AND P1, PT, RZ, UR4, PT ;  /* 0x00000004ff007c0c */ /* 0x000fe2000bf25070 */
[----:B------:R-:W-:Y:S01]  /*c5e0*/  ULDC UR7, c[0x0][0x630] ;  /* 0x00018c0000077ab9 */ /* 0x000fe20000000800 */
[----:B------:R-:W-:Y:S01]  /*c5f0*/  IMAD.MOV.U32 R4, RZ, RZ, R17 ;  /* 0x000000ffff047224 */ /* 0x000fe200078e0011 */
[----:B------:R-:W1:Y:S01]  /*c600*/  S2R R14, SR_CTAID.Y ;  /* 0x00000000000e7919 */ /* 0x000e620000002600 */
[----:B------:R-:W-:Y:S01]  /*c610*/  ISETP.NE.AND.EX P1, PT, RZ, UR5, PT, P1 ;  /* 0x00000005ff007c0c */ /* 0x000fe2000bf25310 */
[----:B------:R-:W-:-:S12]  /*c620*/  IMAD.MOV.U32 R5, RZ, RZ, R16 ;  /* 0x000000ffff057224 */ /* 0x000fd800078e0010 */
[----:B------:R-:W-:Y:S05]  /*c630*/  @!P1 BRA `(.L_x_336) ;  /* 0x0000000000289947 */ /* 0x000fea0003800000 */
[----:B------:R-:W-:Y:S02]  /*c640*/  ULDC UR6, c[0x0][0x634] ;  /* 0x00018d0000067ab9 */ /* 0x000fe40000000800 */
[----:B------:R-:W-:-:S05]  /*c650*/  IADD3 R9, P1, R17, UR6, RZ ;  /* 0x0000000611097c10 */ /* 0x000fca000ff3e0ff */
[----:B------:R-:W-:-:S04]  /*c660*/  IMAD.X R19, RZ, RZ, R16, P1 ;  /* 0x000000ffff137224 */ /* 0x000fc800008e0610 */
[----:B------:R-:W-:-:S04]  /*c670*/  IMAD.WIDE.U32 R6, R19, UR4, RZ ;  /* 0x0000000413067c25 */ /* 0x000fc8000f8e00ff */
[----:B------:R-:W-:-:S04]  /*c680*/  IMAD.WIDE.U32 R6, P1, R9, UR5, R6 ;  /* 0x0000000509067c25 */ /* 0x000fc8000f820006 */
[----:B------:R-:W-:-:S04]  /*c690*/  IMAD.WIDE.U32 R8, R9, UR4, RZ ;  /* 0x0000000409087c25 */ /* 0x000fc8000f8e00ff */
[----:B------:R-:W-:Y:S01]  /*c6a0*/  IMAD.X R5, RZ, RZ, RZ, P1 ;  /* 0x000000ffff057224 */ /* 0x000fe200008e06ff */
[----:B------:R-:W-:Y:S01]  /*c6b0*/  IADD3 RZ, P1, R9, R6, RZ ;  /* 0x0000000609ff7210 */ /* 0x000fe20007f3e0ff */
[----:B------:R-:W-:-:S04]  /*c6c0*/  IMAD.MOV.U32 R4, RZ, RZ, R7 ;  /* 0x000000ffff047224 */ /* 0x000fc800078e0007 */
[----:B------:R-:W-:-:S08]  /*c6d0*/  IMAD.WIDE.U32.X R4, R19, UR5, R4, P1 ;  /* 0x0000000513047c25 */ /* 0x000fd000088e0404 */
.L_x_336:
[--C-:B------:R-:W-:Y:S01]  /*c6e0*/  SHF.R.U64 R8, R4, UR7, R5.reuse ;  /* 0x0000000704087c19 */ /* 0x100fe20008001205 */
[----:B------:R-:W-:Y:S01]  /*c6f0*/  ULDC.64 UR4, c[0x0][0x620] ;  /* 0x0001880000047ab9 */ /* 0x000fe20000000a00 */
[----:B------:R-:W-:Y:S01]  /*c700*/  SHF.R.U32.HI R4, RZ, UR7, R5 ;  /* 0x00000007ff047c19 */ /* 0x000fe20008011605 */
[----:B------:R-:W-:Y:S01]  /*c710*/  IMAD.MOV.U32 R5, RZ, RZ, R16 ;  /* 0x000000ffff057224 */ /* 0x000fe200078e0010 */
[----:B------:R-:W-:Y:S01]  /*c720*/  IADD3 R7, P1, RZ, -R8, RZ ;  /* 0x80000008ff077210 */ /* 0x000fe20007f3e0ff */
[----:B------:R-:W2:Y:S01]  /*c730*/  LDC R22, c[0x0][0x144] ;  /* 0x00005100ff167b82 */ /* 0x000ea20000000800 */
[----:B0-----:R-:W-:Y:S01]  /*c740*/  I2FP.F32.U32 R9, R15 ;  /* 0x0000000f00097245 */ /* 0x001fe20000201000 */
[----:B------:R-:W-:Y:S01]  /*c750*/  ULDC.64 UR8, c[0x0][0x640] ;  /* 0x0001900000087ab9 */ /* 0x000fe20000000a00 */
[----:B------:R-:W-:Y:S01]  /*c760*/  ULDC UR6, c[0x0][0x608] ;  /* 0x0001820000067ab9 */ /* 0x000fe20000000800 */
[----:B------:R-:W-:Y:S01]  /*c770*/  IMAD.X R4, RZ, RZ, ~R4, P1 ;  /* 0x000000ffff047224 */ /* 0x000fe200008e0e04 */
[----:B------:R-:W-:-:S03]  /*c780*/  ISETP.NE.U32.AND P1, PT, RZ, UR8, PT ;  /* 0x00000008ff007c0c */ /* 0x000fc6000bf25070 */
[----:B------:R-:W-:Y:S01]  /*c790*/  IMAD R6, R4, UR4, RZ ;  /* 0x0000000404067c24 */ /* 0x000fe2000f8e02ff */
[----:B------:R-:W0:Y:S01]  /*c7a0*/  LDC R19, c[0x0][0x148] ;  /* 0x00005200ff137b82 */ /* 0x000e220000000800 */
[----:B------:R-:W-:Y:S01]  /*c7b0*/  IMAD.MOV.U32 R4, RZ, RZ, R17 ;  /* 0x000000ffff047224 */ /* 0x000fe200078e0011 */
[----:B------:R-:W-:-:S03]  /*c7c0*/  ISETP.NE.AND.EX P1, PT, RZ, UR9, PT, P1 ;  /* 0x00000009ff007c0c */ /* 0x000fc6000bf25310 */
[----:B------:R-:W-:Y:S01]  /*c7d0*/  IMAD.WIDE.U32 R4, R7, UR4, R4 ;  /* 0x0000000407047c25 */ /* 0x000fe2000f8e0004 */
[----:B------:R-:W-:-:S03]  /*c7e0*/  ULDC UR4, c[0x0][0x150] ;  /* 0x0000540000047ab9 */ /* 0x000fc60000000800 */
[----:B------:R-:W-:Y:S02]  /*c7f0*/  IMAD R7, R7, UR5, R6 ;  /* 0x0000000507077c24 */ /* 0x000fe4000f8e0206 */
[----:B------:R-:W-:Y:S01]  /*c800*/  FMUL R6, R9, UR4 ;  /* 0x0000000409067c20 */ /* 0x000fe20008400000 */
[----:B------:R-:W-:Y:S01]  /*c810*/  ULDC UR4, c[0x0][0x618] ;  /* 0x0001860000047ab9 */ /* 0x000fe20000000800 */
[----:B------:R-:W-:Y:S01]  /*c820*/  ULDC UR5, c[0x0][0x154] ;  /* 0x0000550000057ab9 */ /* 0x000fe20000000800 */
[----:B------:R-:W-:-:S03]  /*c830*/  IMAD.IADD R5, R5, 0x1, R7 ;  /* 0x0000000105057824 */ /* 0x000fc600078e0207 */
[----:B------:R-:W3:Y:S02]  /*c840*/  F2I.U32.TRUNC.NTZ R6, R6 ;  /* 0x0000000600067305 */ /* 0x000ee4000020f000 */
[----:B------:R-:W-:Y:S02]  /*c850*/  SHF.R.U64 R9, R4, UR4, R5 ;  /* 0x0000000404097c19 */ /* 0x000fe40008001205 */
[----:B-1----:R-:W-:-:S05]  /*c860*/  I2FP.F32.U32 R4, R14 ;  /* 0x0000000e00047245 */ /* 0x002fca0000201000 */
[----:B------:R-:W-:Y:S01]  /*c870*/  FMUL R21, R4, UR5 ;  /* 0x0000000504157c20 */ /* 0x000fe20008400000 */
[----:B------:R-:W-:Y:S01]  /*c880*/  SHF.R.U32.HI R4, RZ, UR4, R5 ;  /* 0x00000004ff047c19 */ /* 0x000fe20008011605 */
[----:B------:R-:W-:-:S03]  /*c890*/  ULDC UR4, c[0x0][0x658] ;  /* 0x0001960000047ab9 */ /* 0x000fc60000000800 */
[--C-:B------:R-:W-:Y:S01]  /*c8a0*/  SHF.R.U64 R20, R9, UR6, R4.reuse ;  /* 0x0000000609147c19 */ /* 0x100fe20008001204 */
[----:B------:R-:W1:Y:S01]  /*c8b0*/  F2I.U32.TRUNC.NTZ R21, R21 ;  /* 0x0000001500157305 */ /* 0x000e62000020f000 */
[----:B------:R-:W-:Y:S01]  /*c8c0*/  SHF.R.U32.HI R5, RZ, UR6, R4 ;  /* 0x00000006ff057c19 */ /* 0x000fe20008011604 */
[----:B---3--:R-:W-:-:S03]  /*c8d0*/  IMAD.MOV R6, RZ, RZ, -R6 ;  /* 0x000000ffff067224 */ /* 0x008fc600078e0a06 */
[----:B------:R-:W-:Y:S01]  /*c8e0*/  SHF.R.U64 R18, R20, UR4, R5 ;  /* 0x0000000414127c19 */ /* 0x000fe20008001205 */
[----:B--2---:R-:W-:Y:S01]  /*c8f0*/  IMAD R15, R22, R6, R15 ;  /* 0x00000006160f7224 */ /* 0x004fe200078e020f */
[----:B------:R-:W-:-:S03]  /*c900*/  SHF.R.U32.HI R23, RZ, UR4, R5 ;  /* 0x00000004ff177c19 */ /* 0x000fc60008011605 */
[----:B------:R-:W-:Y:S02]  /*c910*/  IMAD.MOV.U32 R4, RZ, RZ, R18 ;  /* 0x000000ffff047224 */ /* 0x000fe400078e0012 */
[----:B------:R-:W-:Y:S01]  /*c920*/  IMAD.MOV.U32 R5, RZ, RZ, R23 ;  /* 0x000000ffff057224 */ /* 0x000fe200078e0017 */
[----:B------:R-:W-:Y:S06]  /*c930*/  @!P1 BRA `(.L_x_337) ;  /* 0x0000000000289947 */ /* 0x000fec0003800000 */
[----:B------:R-:W-:Y:S02]  /*c940*/  ULDC UR4, c[0x0][0x64c] ;  /* 0x0001930000047ab9 */ /* 0x000fe40000000800 */
[----:B------:R-:W-:-:S05]  /*c950*/  IADD3 R5, P1, R18, UR4, RZ ;  /* 0x0000000412057c10 */ /* 0x000fca000ff3e0ff */
[----:B------:R-:W-:-:S04]  /*c960*/  IMAD.X R23, RZ, RZ, R23, P1 ;  /* 0x000000ffff177224 */ /* 0x000fc800008e0617 */
[----:B------:R-:W-:-:S04]  /*c970*/  IMAD.WIDE.U32 R6, R23, UR8, RZ ;  /* 0x0000000817067c25 */ /* 0x000fc8000f8e00ff */
[----:B------:R-:W-:-:S04]  /*c980*/  IMAD.WIDE.U32 R6, P1, R5, UR9, R6 ;  /* 0x0000000905067c25 */ /* 0x000fc8000f820006 */
[----:B------:R-:W-:-:S04]  /*c990*/  IMAD.WIDE.U32 R4, R5, UR8, RZ ;  /* 0x0000000805047c25 */ /* 0x000fc8000f8e00ff */
[----:B------:R-:W-:Y:S01]  /*c9a0*/  IMAD.MOV.U32 R4, RZ, RZ, R7 ;  /* 0x000000ffff047224 */ /* 0x000fe200078e0007 */
[----:B------:R-:W-:Y:S01]  /*c9b0*/  IADD3 RZ, P3, R5, R6, RZ ;  /* 0x0000000605ff7210 */ /* 0x000fe20007f7e0ff */
[----:B------:R-:W-:-:S04]  /*c9c0*/  IMAD.X R5, RZ, RZ, RZ, P1 ;  /* 0x000000ffff057224 */ /* 0x000fc800008e06ff */
[----:B------:R-:W-:-:S08]  /*c9d0*/  IMAD.WIDE.U32.X R4, R23, UR9, R4, P3 ;  /* 0x0000000917047c25 */ /* 0x000fd000098e0404 */
.L_x_337:
[----:B------:R-:W2:Y:S01]  /*c9e0*/  LDC R6, c[0x0][0x65c] ;  /* 0x00019700ff067b82 */ /* 0x000ea20000000800 */
[----:B------:R-:W-:Y:S01]  /*c9f0*/  ULDC UR4, c[0x0][0x648] ;  /* 0x0001920000047ab9 */ /* 0x000fe20000000800 */
[----:B------:R-:W-:Y:S01]  /*ca00*/  LOP3.LUT R20, R20, UR17, RZ, 0xc0, !PT ;  /* 0x0000001114147c12 */ /* 0x000fe2000f8ec0ff */
[----:B-1----:R-:W-:Y:S01]  /*ca10*/  IMAD.MOV R21, RZ, RZ, -R21 ;  /* 0x000000ffff157224 */ /* 0x002fe200078e0a15 */
[----:B------:R-:W-:Y:S01]  /*ca20*/  SHF.R.U64 R5, R4, UR4, R5 ;  /* 0x0000000404057c19 */ /* 0x000fe20008001205 */
[----:B------:R-:W-:Y:S01]  /*ca30*/  ULDC UR4, c[0x0][0x638] ;  /* 0x00018e0000047ab9 */ /* 0x000fe20000000800 */
[----:B------:R-:W-:Y:S01]  /*ca40*/  LOP3.LUT R9, R9, UR16, RZ, 0xc0, !PT ;  /* 0x0000001009097c12 */ /* 0x000fe2000f8ec0ff */
[----:B------:R-:W-:Y:S01]  /*ca50*/  ULDC UR5, c[0x0][0x610] ;  /* 0x0001840000057ab9 */ /* 0x000fe20000000800 */
[----:B------:R-:W-:Y:S02]  /*ca60*/  IMAD.MOV.U32 R4, RZ, RZ, 0x1 ;  /* 0x00000001ff047424 */ /* 0x000fe400078e00ff */
[----:B------:R-:W-:-:S02]  /*ca70*/  IMAD.MOV R7, RZ, RZ, -R5 ;  /* 0x000000ffff077224 */ /* 0x000fc400078e0a05 */
[----:B------:R-:W-:Y:S02]  /*ca80*/  IMAD R20, R5, UR18, R20 ;  /* 0x0000001205147c24 */ /* 0x000fe4000f8e0214 */
[----:B------:R-:W-:Y:S01]  /*ca90*/  IMAD R18, R7, UR4, R18 ;  /* 0x0000000407127c24 */ /* 0x000fe2000f8e0212 */
[----:B------:R-:W-:-:S03]  /*caa0*/  ULDC UR4, c[0x0][0x600] ;  /* 0x0001800000047ab9 */ /* 0x000fc60000000800 */
[----:B------:R-:W-:Y:S01]  /*cab0*/  IMAD R18, R18, UR4, R9 ;  /* 0x0000000412127c24 */ /* 0x000fe2000f8e0209 */
[----:B--2---:R-:W-:-:S13]  /*cac0*/  ISETP.NE.AND P1, PT, R6, 0x1, PT ;  /* 0x000000010600780c */ /* 0x004fda0003f25270 */
[----:B0-----:R-:W-:-:S04]  /*cad0*/  @P1 IMAD R15, R19, R21, R14 ;  /* 0x00000015130f1224 */ /* 0x001fc800078e020e */
[----:B------:R-:W-:-:S05]  /*cae0*/  IMAD R15, R20, UR5, R15 ;  /* 0x00000005140f7c24 */ /* 0x000fca000f8e020f */
[----:B------:R-:W-:Y:S02]  /*caf0*/  SEL R9, R18, R15, !P1 ;  /* 0x0000000f12097207 */ /* 0x000fe40004800000 */
[----:B------:R-:W-:-:S07]  /*cb00*/  SEL R7, R15, R18, !P1 ;  /* 0x000000120f077207 */ /* 0x000fce0004800000 */
.L_x_335:
[----:B------:R-:W-:Y:S05]  /*cb10*/  BSYNC B1 ;  /* 0x0000000000017941 */ /* 0x000fea0003800000 */
.L_x_334:
[----:B------:R-:W-:-:S13]  /*cb20*/  LOP3.LUT P1, RZ, R4, 0xff, RZ, 0xc0, !PT ;  /* 0x000000ff04ff7812 */ /* 0x000fda000782c0ff */
[----:B------:R-:W-:Y:S05]  /*cb30*/  @P1 BRA `(.L_x_338) ;  /* 0xfffffff400401947 */ /* 0x000fea000383ffff */
[----:B------:R-:W-:Y:S05]  /*cb40*/  BSYNC B0 ;  /* 0x0000000000007941 */ /* 0x000fea0003800000 */
.L_x_326:
[----:B------:R-:W-:-:S03]  /*cb50*/  UMOV UR4, 0xffffffff ;  /* 0xffffffff00047882 */ /* 0x000fc60000000000 */
[----:B------:R-:W-:Y:S05]  /*cb60*/  BRA.DIV UR4, `(.L_x_339) ;  /* 0x0000000204f07947 */ /* 0x000fea000b800000 */
[----:B------:R-:W-:-:S13]  /*cb70*/  ELECT P6, URZ, PT ;  /* 0x00000000003f782f */ /* 0x000fda00038c0000 */
.L_x_352:
[----:B------:R-:W-:Y:S04]  /*cb80*/  BSSY B0, `(.L_x_340) ;  /* 0x0000022000007945 */ /* 0x000fe80003800000 */
[----:B------:R-:W-:Y:S05]  /*cb90*/  @!P6 BRA `(.L_x_341) ;  /* 0x000000000080e947 */ /* 0x000fea0003800000 */
[----:B------:R-:W-:-:S04]  /*cba0*/  LOP3.LUT R2, R2, 0x2, RZ, 0xfc, !PT ;  /* 0x0000000202027812 */ /* 0x000fc800078efcff */
[----:B------:R-:W-:-:S13]  /*cbb0*/  ISETP.NE.AND P0, PT, R2, 0x3, PT ;  /* 0x000000030200780c */ /* 0x000fda0003f05270 */
[----:B------:R-:W-:Y:S05]  /*cbc0*/  @!P0 BRA `(.L_x_342) ;  /* 0x0000000000048947 */ /* 0x000fea0003800000 */
[----:B------:R-:W-:Y:S01]  /*cbd0*/  BPT.TRAP 0x1 ;  /* 0x000000040000795c */ /* 0x000fe20000300000 */
.L_x_342:
[----:B------:R-:W0:Y:S01]  /*cbe0*/  S2R R3, SR_CgaCtaId ;  /* 0x0000000000037919 */ /* 0x000e220000008800 */
[----:B------:R-:W-:-:S04]  /*cbf0*/  MOV R2, 0x400 ;  /* 0x0000040000027802 */ /* 0x000fc80000000f00 */
[----:B0-----:R-:W-:Y:S02]  /*cc00*/  LEA R3, R3, R2, 0x18 ;  /* 0x0000000203037211 */ /* 0x001fe400078ec0ff */
[----:B------:R-:W-:-:S03]  /*cc10*/  SHF.L.U32 R2, R0, 0x1f, RZ ;  /* 0x0000001f00027819 */ /* 0x000fc600000006ff */
[----:B------:R-:W-:-:S04]  /*cc20*/  VIADD R3, R3, 0x18 ;  /* 0x0000001803037836 */ /* 0x000fc80000000000 */
[C---:B------:R-:W-:Y:S02]  /*cc30*/  IMAD R7, R12.reuse, 0x8, R3 ;  /* 0x000000080c077824 */ /* 0x040fe400078e0203 */
[----:B------:R-:W-:Y:S02]  /*cc40*/  VIADD R12, R12, 0x1 ;  /* 0x000000010c0c7836 */ /* 0x000fe40000000000 */
[----:B------:R-:W0:Y:S03]  /*cc50*/  SYNCS.PHASECHK.TRANS64.TRYWAIT P0, [R7+URZ], R2 ;  /* 0x00000002070075a7 */ /* 0x000e26000800017f */
[----:B------:R-:W-:-:S04]  /*cc60*/  ISETP.NE.AND P1, PT, R12, 0x3, PT ;  /* 0x000000030c00780c */ /* 0x000fc80003f25270 */
[----:B------:R-:W-:Y:S02]  /*cc70*/  SEL R5, RZ, 0x1, P1 ;  /* 0x00000001ff057807 */ /* 0x000fe40000800000 */
[----:B------:R-:W-:Y:S02]  /*cc80*/  SEL R12, R12, RZ, P1 ;  /* 0x000000ff0c0c7207 */ /* 0x000fe40000800000 */
[----:B------:R-:W-:-:S03]  /*cc90*/  LOP3.LUT R5, R0, R5, RZ, 0x3c, !PT ;  /* 0x0000000500057212 */ /* 0x000fc600078e3cff */
[----:B------:R-:W-:Y:S01]  /*cca0*/  IMAD R9, R12, 0x8, R3 ;  /* 0x000000080c097824 */ /* 0x000fe200078e0203 */
[----:B------:R-:W-:Y:S01]  /*ccb0*/  SHF.L.U32 R4, R5, 0x1f, RZ ;  /* 0x0000001f05047819 */ /* 0x000fe200000006ff */
[----:B0-----:R-:W-:Y:S06]  /*ccc0*/  @!P0 BRA `(.L_x_343) ;  /* 0x0000000000b88947 */ /* 0x001fec0003800000 */
.L_x_353:
[----:B------:R-:W1:Y:S01]  /*ccd0*/  SYNCS.PHASECHK.TRANS64.TRYWAIT P0, [R9+URZ], R4 ;  /* 0x00000004090075a7 */ /* 0x000e62000800017f */
[----:B------:R-:W-:-:S05]  /*cce0*/  VIADD R0, R12, 0x1 ;  /* 0x000000010c007836 */ /* 0x000fca0000000000 */
[----:B------:R-:W-:-:S04]  /*ccf0*/  ISETP.NE.AND P1, PT, R0, 0x3, PT ;  /* 0x000000030000780c */ /* 0x000fc80003f25270 */
[----:B0-----:R-:W-:Y:S02]  /*cd00*/  SEL R2, RZ, 0x1, P1 ;  /* 0x00000001ff027807 */ /* 0x001fe40000800000 */
[----:B------:R-:W-:Y:S02]  /*cd10*/  SEL R0, R0, RZ, P1 ;  /* 0x000000ff00007207 */ /* 0x000fe40000800000 */
[----:B------:R-:W-:Y:S01]  /*cd20*/  LOP3.LUT R2, R5, R2, RZ, 0x3c, !PT ;  /* 0x0000000205027212 */ /* 0x000fe200078e3cff */
[----:B-1----:R-:W-:Y:S06]  /*cd30*/  @!P0 BRA `(.L_x_344) ;  /* 0x0000000000b08947 */ /* 0x002fec0003800000 */
.L_x_354:
[----:B------:R-:W-:Y:S01]  /*cd40*/  IMAD R3, R0, 0x8, R3 ;  /* 0x0000000800037824 */ /* 0x000fe200078e0203 */
[----:B------:R-:W-:-:S07]  /*cd50*/  SHF.L.U32 R0, R2, 0x1f, RZ ;  /* 0x0000001f02007819 */ /* 0x000fce00000006ff */
.L_x_345:
[----:B-1----:R1:W2:Y:S02]  /*cd60*/  SYNCS.PHASECHK.TRANS64.TRYWAIT P0, [R3+URZ], R0 ;  /* 0x00000000030075a7 */ /* 0x0022a4000800017f */
[----:B--2---:R-:W-:Y:S05]  /*cd70*/  @!P0 NANOSLEEP.SYNCS 0x989680 ;  /* 0x009896800000895d */ /* 0x004fea0003900000 */
[----:B------:R-:W2:Y:S02]  /*cd80*/  @!P0 SYNCS.PHASECHK.TRANS64 P0, [R3+URZ], R0 ;  /* 0x00000000030085a7 */ /* 0x000ea4000800007f */
[----:B--2---:R-:W-:Y:S05]  /*cd90*/  @!P0 BRA `(.L_x_345) ;  /* 0xfffffffc00f08947 */ /* 0x004fea000383ffff */
.L_x_341:
[----:B------:R-:W-:Y:S05]  /*cda0*/  BSYNC B0 ;  /* 0x0000000000007941 */ /* 0x000fea0003800000 */
.L_x_340:
[----:B------:R-:W-:Y:S05]  /*cdb0*/  EXIT ;  /* 0x000000000000794d */ /* 0x000fea0003800000 */
.L_x_17:
[----:B----4-:R4:W0:Y:S02]  /*cdc0*/  SYNCS.PHASECHK.TRANS64.TRYWAIT P1, [R3+URZ], R0 ;  /* 0x00000000030075a7 */ /* 0x010824000802017f */
[----:B0-----:R-:W-:Y:S05]  /*cdd0*/  @!P1 NANOSLEEP.SYNCS 0x989680 ;  /* 0x009896800000995d */ /* 0x001fea0003900000 */
[----:B------:R-:W0:Y:S02]  /*cde0*/  @!P1 SYNCS.PHASECHK.TRANS64 P1, [R3+URZ], R0 ;  /* 0x00000000030095a7 */ /* 0x000e24000802007f */
[----:B0-----:R-:W-:Y:S05]  /*cdf0*/  @!P1 BRA `(.L_x_17) ;  /* 0xfffffffc00f09947 */ /* 0x001fea000383ffff */
[----:B------:R-:W-:Y:S05]  /*ce00*/  BRA `(.L_x_16) ;  /* 0xffffff4400207947 */ /* 0x000fea000383ffff */
.L_x_22:
[----:B---3--:R3:W4:Y:S02]  /*ce10*/  SYNCS.PHASECHK.TRANS64.TRYWAIT P1, [R5+URZ], R4 ;  /* 0x00000004050075a7 */ /* 0x008724000802017f */
[----:B----4-:R-:W-:Y:S05]  /*ce20*/  @!P1 NANOSLEEP.SYNCS 0x989680 ;  /* 0x009896800000995d */ /* 0x010fea0003900000 */
[----:B------:R-:W4:Y:S02]  /*ce30*/  @!P1 SYNCS.PHASECHK.TRANS64 P1, [R5+URZ], R4 ;  /* 0x00000004050095a7 */ /* 0x000f24000802007f */
[----:B----4-:R-:W-:Y:S05]  /*ce40*/  @!P1 BRA `(.L_x_22) ;  /* 0xfffffffc00f09947 */ /* 0x010fea000383ffff */
[----:B------:R-:W-:Y:S05]  /*ce50*/  BRA `(.L_x_21) ;  /* 0xffffff4800b07947 */ /* 0x000fea000383ffff */
.L_x_327:
[----:B------:R-:W-:Y:S01]  /*ce60*/  BSSY B1, `(.L_x_346) ;  /* 0x0000006000017945 */ /* 0x000fe20003800000 */
[----:B------:R-:W-:-:S07]  /*ce70*/  IMAD.MOV.U32 R15, RZ, RZ, -0x1 ;  /* 0xffffffffff0f7424 */ /* 0x000fce00078e00ff */
[----:B------:R-:W-:Y:S05]  /*ce80*/  WARPSYNC.COLLECTIVE R15, `(.L_x_347) ;  /* 0x000000000f0c7348 */ /* 0x000fea0003c00000 */
[----:B------:R-:W-:Y:S02]  /*ce90*/  ELECT P6, UR62, PT ;  /* 0x00000000003e782f */ /* 0x000fe400038c0000 */
[----:B------:R-:W-:Y:S01]  /*cea0*/  MOV R14, UR62 ;  /* 0x0000003e000e7c02 */ /* 0x000fe20008000f00 */
[----:B------:R-:W-:Y:S10]  /*ceb0*/  ENDCOLLECTIVE ;  /* 0x000000000000791b */ /* 0x000ff40003800000 */
.L_x_347:
[----:B------:R-:W-:Y:S05]  /*cec0*/  BSYNC B1 ;  /* 0x0000000000017941 */ /* 0x000fea0003800000 */
.L_x_346:
[----:B------:R-:W-:Y:S05]  /*ced0*/  BRA `(.L_x_348) ;  /* 0xfffffff000647947 */ /* 0x000fea000383ffff */
.L_x_330:
[----:B0-----:R0:W1:Y:S02]  /*cee0*/  SYNCS.PHASECHK.TRANS64.TRYWAIT P1, [R14+URZ+0x18], R7 ;  /* 0x000018070e0075a7 */ /* 0x001064000802017f */
[----:B-1----:R-:W-:Y:S05]  /*cef0*/  @!P1 NANOSLEEP.SYNCS 0x989680 ;  /* 0x009896800000995d */ /* 0x002fea0003900000 */
[----:B------:R-:W1:Y:S02]  /*cf00*/  @!P1 SYNCS.PHASECHK.TRANS64 P1, [R14+URZ+0x18], R7 ;  /* 0x000018070e0095a7 */ /* 0x000e64000802007f */
[----:B-1----:R-:W-:Y:S05]  /*cf10*/  @!P1 BRA `(.L_x_330) ;  /* 0xfffffffc00f09947 */ /* 0x002fea000383ffff */
[----:B------:R-:W-:Y:S05]  /*cf20*/  BRA `(.L_x_349) ;  /* 0xfffffff000987947 */ /* 0x000fea000383ffff */
.L_x_339:
[----:B------:R-:W-:Y:S01]  /*cf30*/  BSSY B0, `(.L_x_350) ;  /* 0x0000006000007945 */ /* 0x000fe20003800000 */
[----:B------:R-:W-:-:S07]  /*cf40*/  IMAD.MOV.U32 R15, RZ, RZ, -0x1 ;  /* 0xffffffffff0f7424 */ /* 0x000fce00078e00ff */
[----:B------:R-:W-:Y:S05]  /*cf50*/  WARPSYNC.COLLECTIVE R15, `(.L_x_351) ;  /* 0x000000000f0c7348 */ /* 0x000fea0003c00000 */
[----:B------:R-:W-:Y:S02]  /*cf60*/  ELECT P6, UR62, PT ;  /* 0x00000000003e782f */ /* 0x000fe400038c0000 */
[----:B------:R-:W-:Y:S01]  /*cf70*/  MOV R14, UR62 ;  /* 0x0000003e000e7c02 */ /* 0x000fe20008000f00 */
[----:B------:R-:W-:Y:S10]  /*cf80*/  ENDCOLLECTIVE ;  /* 0x000000000000791b */ /* 0x000ff40003800000 */
.L_x_351:
[----:B------:R-:W-:Y:S05]  /*cf90*/  BSYNC B0 ;  /* 0x0000000000007941 */ /* 0x000fea0003800000 */
.L_x_350:
[----:B------:R-:W-:Y:S05]  /*cfa0*/  BRA `(.L_x_352) ;  /* 0xfffffff800f47947 */ /* 0x000fea000383ffff */
.L_x_343:
[----:B0-----:R0:W1:Y:S02]  /*cfb0*/  SYNCS.PHASECHK.TRANS64.TRYWAIT P0, [R7+URZ], R2 ;  /* 0x00000002070075a7 */ /* 0x001064000800017f */
[----:B-1----:R-:W-:Y:S05]  /*cfc0*/  @!P0 NANOSLEEP.SYNCS 0x989680 ;  /* 0x009896800000895d */ /* 0x002fea0003900000 */
[----:B------:R-:W1:Y:S02]  /*cfd0*/  @!P0 SYNCS.PHASECHK.TRANS64 P0, [R7+URZ], R2 ;  /* 0x00000002070085a7 */ /* 0x000e64000800007f */
[----:B-1----:R-:W-:Y:S05]  /*cfe0*/  @!P0 BRA `(.L_x_343) ;  /* 0xfffffffc00f08947 */ /* 0x002fea000383ffff */
[----:B------:R-:W-:Y:S05]  /*cff0*/  BRA `(.L_x_353) ;  /* 0xfffffffc00347947 */ /* 0x000fea000383ffff */
.L_x_344:
[----:B0-----:R0:W1:Y:S02]  /*d000*/  SYNCS.PHASECHK.TRANS64.TRYWAIT P0, [R9+URZ], R4 ;  /* 0x00000004090075a7 */ /* 0x001064000800017f */
[----:B-1----:R-:W-:Y:S05]  /*d010*/  @!P0 NANOSLEEP.SYNCS 0x989680 ;  /* 0x009896800000895d */ /* 0x002fea0003900000 */
[----:B------:R-:W1:Y:S02]  /*d020*/  @!P0 SYNCS.PHASECHK.TRANS64 P0, [R9+URZ], R4 ;  /* 0x00000004090085a7 */ /* 0x000e64000800007f */
[----:B-1----:R-:W-:Y:S05]  /*d030*/  @!P0 BRA `(.L_x_344) ;  /* 0xfffffffc00f08947 */ /* 0x002fea000383ffff */
[----:B------:R-:W-:Y:S05]  /*d040*/  BRA `(.L_x_354) ;  /* 0xfffffffc003c7947 */ /* 0x000fea000383ffff */
.L_x_355:
[----:B------:R-:W-:-:S00]  /*d050*/  BRA `(.L_x_355) ;  /* 0xfffffffc00fc7947 */ /* 0x000fc0000383ffff */
[----:B------:R-:W-:-:S00]  /*d060*/  NOP ;  /* 0x0000000000007918 */ /* 0x000fc00000000000 */
        /* <DEDUP_REMOVED lines=9> */
.L_x_356:


//--------------------- .nv.global.init           --------------------------
	.section	.nv.global.init,"aw",@progbits
.nv.global.init:
	.type		$str$22,@object
	.size		$str$22,($str$23 - $str$22)
$str$22:
        /*0000*/ 	.byte	0x6b, 0x5f, 0x74, 0x69, 0x6c, 0x65, 0x5f, 0x63, 0x6f, 0x75, 0x6e, 0x74, 0x20, 0x3e, 0x3d, 0x20
        /*0010*/ 	.byte	0x31, 0x00
	.type		$str$23,@object
	.size		$str$23,(__unnamed_1 - $str$23)
$str$23:
        /*0012*/ 	.byte	0x2f, 0x74, 0x6d, 0x70, 0x2f, 0x63, 0x75, 0x74, 0x6c, 0x61, 0x73, 0x73, 0x5f, 0x73, 0x77, 0x65
        /*0022*/ 	.byte	0x65, 0x70, 0x5f, 0x73, 0x72, 0x63, 0x2f, 0x69, 0x6e, 0x63, 0x6c, 0x75, 0x64, 0x65, 0x2f, 0x63
        /*0032*/ 	.byte	0x75, 0x74, 0x6c, 0x61, 0x73, 0x73, 0x2f, 0x67, 0x65, 0x6d, 0x6d, 0x2f, 0x63, 0x6f, 0x6c, 0x6c
        /*0042*/ 	.byte	0x65, 0x63, 0x74, 0x69, 0x76, 0x65, 0x2f, 0x73, 0x6d, 0x39, 0x30, 0x5f, 0x6d, 0x6d, 0x61, 0x5f
        /*0052*/ 	.byte	0x74, 0x6d, 0x61, 0x5f, 0x67, 0x6d, 0x6d, 0x61, 0x5f, 0x73, 0x73, 0x5f, 0x77, 0x61, 0x72, 0x70
        /*0062*/ 	.byte	0x73, 0x70, 0x65, 0x63, 0x69, 0x61, 0x6c, 0x69, 0x7a, 0x65, 0x64, 0x2e, 0x68, 0x70, 0x70, 0x00
	.type		__unnamed_1,@object
	.size		__unnamed_1,(.L_0 - __unnamed_1)
__unnamed_1:
        /*0072*/ 	.byte	0x76, 0x6f, 0x69, 0x64, 0x20, 0x63, 0x75, 0x74, 0x6c, 0x61, 0x73, 0x73, 0x3a, 0x3a, 0x67, 0x65
        /* <DEDUP_REMOVED lines=172> */
        /*0b42*/ 	.byte	0x74, 0x79, 0x5d, 0x00
.L_0:


//--------------------- .nv.shared._ZN7cutlass13device_kernelINS_4gemm6kernel13GemmUniversalIN4cute5tupleIJiiiiEEENS1_10collective13CollectiveMmaINS1_34MainloopSm90TmaGmmaWarpSpecializedILi3ENS5_IJNS4_1CILi1EEESB_SB_EEENS1_35KernelTmaWarpSpecializedCooperativeEEENS5_IJNSA_ILi384EEENSA_ILi96EEENSA_ILi128EEEEEEaNS5_IJlSB_lEEEaSJ_NS4_8TiledMMAINS4_8MMA_AtomIJNS4_4SM904GMMA26MMA_64x96x32_S32S8S8_SS_TNEEEENS4_6LayoutINS5_IJNSA_ILi2EEESB_SB_EEENS5_IJSB_NSA_ILi0EEEST_EEEEENS5_IJNS4_10UnderscoreESW_SW_EEEEENS4_13SM90_TMA_LOADENS4_14ComposedLayoutINS4_7SwizzleILi3ELi4ELi3EEENS4_18smem_ptr_flag_bitsILi8EEENSQ_INS5_IJNSA_ILi8EEESH_EEENS5_IJSH_SB_EEEEEEEvNS4_8identityESZ_S19_vS1A_EENS_8epilogue10collective6detail29Sm90TmaWarpSpecializedAdapterINS1D_15DefaultEpilogueIaSJ_SJ_NS1C_6thread17LinearCombinationIaLi1EiiLNS1H_9ScaleType4KindE0ELNS_15FloatRoundStyleE2EaEENS1_15EpilogueDefaultEEEEEvvEEEEvNT_6ParamsE --------------------------
	.section	.nv.shared._ZN7cutlass13device_kernelINS_4gemm6kernel13GemmUniversalIN4cute5tupleIJiiiiEEENS1_10collective13CollectiveMmaINS1_34MainloopSm90TmaGmmaWarpSpecializedILi3ENS5_IJNS4_1CILi1EEESB_SB_EEENS1_35KernelTmaWarpSpecializedCooperativeEEENS5_IJNSA_ILi384EEENSA_ILi96EEENSA_ILi128EEEEEEaNS5_IJlSB_lEEEaSJ_NS4_8TiledMMAINS4_8MMA_AtomIJNS4_4SM904GMMA26MMA_64x96x32_S32S8S8_SS_TNEEEENS4_6LayoutINS5_IJNSA_ILi2EEESB_SB_EEENS5_IJSB_NSA_ILi0EEEST_EEEEENS5_IJNS4_10UnderscoreESW_SW_EEEEENS4_13SM90_TMA_LOADENS4_14ComposedLayoutINS4_7SwizzleILi3ELi4ELi3EEENS4_18smem_ptr_flag_bitsILi8EEENSQ_INS5_IJNSA_ILi8EEESH_EEENS5_IJSH_SB_EEEEEEEvNS4_8identityESZ_S19_vS1A_EENS_8epilogue10collective6detail29Sm90TmaWarpSpecializedAdapterINS1D_15DefaultEpilogueIaSJ_SJ_NS1C_6thread17LinearCombinationIaLi1EiiLNS1H_9ScaleType4KindE0ELNS_15FloatRoundStyleE2EaEENS1_15EpilogueDefaultEEEEEvvEEEEvNT_6ParamsE,"aw",@nobits
	.sectionflags	@""
	.align	16
	.zero		1024


//--------------------- .nv.shared.reserved.0     --------------------------
	.section	.nv.shared.reserved.0,"aw",@nobits
	.weak		__nv_reservedSMEM_offset_0_alias
	.size		__nv_reservedSMEM_offset_0_alias, 0, 0
	.other		__nv_reservedSMEM_offset_0_alias,@"STO_CUDA_RESERVED_SHARED STV_DEFAULT"
__nv_reservedSMEM_offset_0_alias:
	.zero		0


//--------------------- .nv.global                --------------------------
	.section	.nv.global,"aw",@nobits
.nv.global:
	.type		_ZN40_INTERNAL_7139cda7_4_k_cu_27c0a819_151824cute1_E,@object
	.size		_ZN40_INTERNAL_7139cda7_4_k_cu_27c0a819_151824cute1_E,(_ZN40_INTERNAL_7139cda7_4_k_cu_27c0a819_151824cuda3std3__45__cpo6cbeginE - _ZN40_INTERNAL_7139cda7_4_k_cu_27c0a819_151824cute1_E)
_ZN40_INTERNAL_7139cda7_4_k_cu_27c0a819_151824cute1_E:
	.zero		1
	.type		_ZN40_INTERNAL_7139cda7_4_k_cu_27c0a819_151824cuda3std3__45__cpo6cbeginE,@object
	.size		_ZN40_INTERNAL_7139cda7_4_k_cu_27c0a819_151824cuda3std3__45__cpo6cbeginE,(_ZN40_INTERNAL_7139cda7_4_k_cu_27c0a819_151824cuda3std3__48in_placeE - _ZN40_INTERNAL_7139cda7_4_k_cu_27c0a819_151824cuda3std3__45__cpo6cbeginE)
_ZN40_INTERNAL_7139cda7_4_k_cu_27c0a819_151824cuda3std3__45__cpo6cbeginE:
	.zero		1
	.type		_ZN40_INTERNAL_7139cda7_4_k_cu_27c0a819_151824cuda3std3__48in_placeE,@object
	.size		_ZN40_INTERNAL_7139cda7_4_k_cu_27c0a819_151824cuda3std3__48in_placeE,(_ZN40_INTERNAL_7139cda7_4_k_cu_27c0a819_151824cuda3std6ranges3__45__cpo9iter_moveE - _ZN40_INTERNAL_7139cda7_4_k_cu_27c0a819_151824cuda3std3__48in_placeE)
_ZN40_INTERNAL_7139cda7_4_k_cu_27c0a819_151824cuda3std3__48in_placeE:
	.zero		1
	.type		_ZN40_INTERNAL_7139cda7_4_k_cu_27c0a819_151824cuda3std6ranges3__45__cpo9iter_moveE,@object
	.size		_ZN40_INTERNAL_7139cda7_4_k_cu_27c0a819_151824cuda3std6ranges3__45__cpo9iter_moveE,(_ZN40_INTERNAL_7139cda7_4_k_cu_27c0a819_151824cuda3std3__45__cpo5beginE - _ZN40_INTERNAL_7139cda7_4_k_cu_27c0a819_151824cuda3std6ranges3__45__cpo9iter_moveE)
_ZN40_INTERNAL_7139cda7_4_k_cu_27c0a819_151824cuda3std6ranges3__45__cpo9iter_moveE:
	.zero		1
	.type		_ZN40_INTERNAL_7139cda7_4_k_cu_27c0a819_151824cuda3std3__45__cpo5beginE,@object
	.size		_ZN40_INTERNAL_7139cda7_4_k_cu_27c0a819_151824cuda3std3__45__cpo5beginE,(_ZN40_INTERNAL_7139cda7_4_k_cu_27c0a819_151824cuda3std3__442_GLOBAL__N__7139cda7_4_k_cu_27c0a819_151826ignoreE - _ZN40_INTERNAL_7139cda7_4_k_cu_27c0a819_151824cuda3std3__45__cpo5beginE)
_ZN40_INTERNAL_7139cda7_4_k_cu_27c0a819_151824cuda3std3__45__cpo5beginE:
	.zero		1
	.type		_ZN40_INTERNAL_7139cda7_4_k_cu_27c0a819_151824cuda3std3__442_GLOBAL__N__7139cda7_4_k_cu_27c0a819_151826ignoreE,@object
	.size		_ZN40_INTERNAL_7139cda7_4_k_cu_27c0a819_151824cuda3std3__442_GLOBAL__N__7139cda7_4_k_cu_27c0a819_151826ignoreE,(_ZN40_INTERNAL_7139cda7_4_k_cu_27c0a819_151824cute7productE - _ZN40_INTERNAL_7139cda7_4_k_cu_27c0a819_151824cuda3std3__442_GLOBAL__N__7139cda7_4_k_cu_27c0a819_151826ignoreE)
_ZN40_INTERNAL_7139cda7_4_k_cu_27c0a819_151824cuda3std3__442_GLOBAL__N__7139cda7_4_k_cu_27c0a819_151826ignoreE:
	.zero		1
	.type		_ZN40_INTERNAL_7139cda7_4_k_cu_27c0a819_151824cute7productE,@object
	.size		_ZN40_INTERNAL_7139cda7_4_k_cu_27c0a819_151824cute7productE,(_ZN40_INTERNAL_7139cda7_4_k_cu_27c0a819_151824cuda3std3__45__cpo3endE - _ZN40_INTERNAL_7139cda7_4_k_cu_27c0a819_151824cute7productE)
_ZN40_INTERNAL_7139cda7_4_k_cu_27c0a819_151824cute7productE:
	.zero		1
	.type		_ZN40_INTERNAL_7139cda7_4_k_cu_27c0a819_151824cuda3std3__45__cpo3endE,@object
	.size		_ZN40_INTERNAL_7139cda7_4_k_cu_27c0a819_151824cuda3std3__45__cpo3endE,(_ZN40_INTERNAL_7139cda7_4_k_cu_27c0a819_151824cuda3std3__419piecewise_constructE - _ZN40_INTERNAL_7139cda7_4_k_cu_27c0a819_151824cuda3std3__45__cpo3endE)
_ZN40_INTERNAL_7139cda7_4_k_cu_27c0a819_151824cuda3std3__45__cpo3endE:
	.zero		1
	.type		_ZN40_INTERNAL_7139cda7_4_k_cu_27c0a819_151824cuda3std3__419piecewise_constructE,@object
	.size		_ZN40_INTERNAL_7139cda7_4_k_cu_27c0a819_151824cuda3std3__419piecewise_constructE,(_ZN40_INTERNAL_7139cda7_4_k_cu_27c0a819_151824cuda3std3__45__cpo4cendE - _ZN40_INTERNAL_7139cda7_4_k_cu_27c0a819_151824cuda3std3__419piecewise_constructE)
_ZN40_INTERNAL_7139cda7_4_k_cu_27c0a819_151824cuda3std3__419piecewise_constructE:
	.zero		1
	.type		_ZN40_INTERNAL_7139cda7_4_k_cu_27c0a819_151824cuda3std3__45__cpo4cendE,@object
	.size		_ZN40_INTERNAL_7139cda7_4_k_cu_27c0a819_151824cuda3std3__45__cpo4cendE,(_ZN40_INTERNAL_7139cda7_4_k_cu_27c0a819_151824cuda3std6ranges3__45__cpo4swapE - _ZN40_INTERNAL_7139cda7_4_k_cu_27c0a819_151824cuda3std3__45__cpo4cendE)
_ZN40_INTERNAL_7139cda7_4_k_cu_27c0a819_151824cuda3std3__45__cpo4cendE:
	.zero		1
	.type		_ZN40_INTERNAL_7139cda7_4_k_cu_27c0a819_151824cuda3std6ranges3__45__cpo4swapE,@object
	.size		_ZN40_INTERNAL_7139cda7_4_k_cu_27c0a819_151824cuda3std6ranges3__45__cpo4swapE,(.L_8 - _ZN40_INTERNAL_7139cda7_4_k_cu_27c0a819_151824cuda3std6ranges3__45__cpo4swapE)
_ZN40_INTERNAL_7139cda7_4_k_cu_27c0a819_151824cuda3std6ranges3__45__cpo4swapE:
	.zero		1
.L_8:


//--------------------- .nv.constant0._ZN7cutlass13device_kernelINS_4gemm6kernel13GemmUniversalIN4cute5tupleIJiiiiEEENS1_10collective13CollectiveMmaINS1_34MainloopSm90TmaGmmaWarpSpecializedILi3ENS5_IJNS4_1CILi1EEESB_SB_EEENS1_35KernelTmaWarpSpecializedCooperativeEEENS5_IJNSA_ILi384EEENSA_ILi96EEENSA_ILi128EEEEEEaNS5_IJlSB_lEEEaSJ_NS4_8TiledMMAINS4_8MMA_AtomIJNS4_4SM904GMMA26MMA_64x96x32_S32S8S8_SS_TNEEEENS4_6LayoutINS5_IJNSA_ILi2EEESB_SB_EEENS5_IJSB_NSA_ILi0EEEST_EEEEENS5_IJNS4_10UnderscoreESW_SW_EEEEENS4_13SM90_TMA_LOADENS4_14ComposedLayoutINS4_7SwizzleILi3ELi4ELi3EEENS4_18smem_ptr_flag_bitsILi8EEENSQ_INS5_IJNSA_ILi8EEESH_EEENS5_IJSH_SB_EEEEEEEvNS4_8identityESZ_S19_vS1A_EENS_8epilogue10collective6detail29Sm90TmaWarpSpecializedAdapterINS1D_15DefaultEpilogueIaSJ_SJ_NS1C_6thread17LinearCombinationIaLi1EiiLNS1H_9ScaleType4KindE0ELNS_15FloatRoundStyleE2EaEENS1_15EpilogueDefaultEEEEEvvEEEEvNT_6ParamsE --------------------------
	.section	.nv.constant0._ZN7cutlass13device_kernelINS_4gemm6kernel13GemmUniversalIN4cute5tupleIJiiiiEEENS1_10collective13CollectiveMmaINS1_34MainloopSm90TmaGmmaWarpSpecializedILi3ENS5_IJNS4_1CILi1EEESB_SB_EEENS1_35KernelTmaWarpSpecializedCooperativeEEENS5_IJNSA_ILi384EEENSA_ILi96EEENSA_ILi128EEEEEEaNS5_IJlSB_lEEEaSJ_NS4_8TiledMMAINS4_8MMA_AtomIJNS4_4SM904GMMA26MMA_64x96x32_S32S8S8_SS_TNEEEENS4_6LayoutINS5_IJNSA_ILi2EEESB_SB_EEENS5_IJSB_NSA_ILi0EEEST_EEEEENS5_IJNS4_10UnderscoreESW_SW_EEEEENS4_13SM90_TMA_LOADENS4_14ComposedLayoutINS4_7SwizzleILi3ELi4ELi3EEENS4_18smem_ptr_flag_bitsILi8EEENSQ_INS5_IJNSA_ILi8EEESH_EEENS5_IJSH_SB_EEEEEEEvNS4_8identityESZ_S19_vS1A_EENS_8epilogue10collective6detail29Sm90TmaWarpSpecializedAdapterINS1D_15DefaultEpilogueIaSJ_SJ_NS1C_6thread17LinearCombinationIaLi1EiiLNS1H_9ScaleType4KindE0ELNS_15FloatRoundStyleE2EaEENS1_15EpilogueDefaultEEEEEvvEEEEvNT_6ParamsE,"a",@progbits
	.sectionflags	@""
	.align	4
.nv.constant0._ZN7cutlass13device_kernelINS_4gemm6kernel13GemmUniversalIN4cute5tupleIJiiiiEEENS1_10collective13CollectiveMmaINS1_34MainloopSm90TmaGmmaWarpSpecializedILi3ENS5_IJNS4_1CILi1EEESB_SB_EEENS1_35KernelTmaWarpSpecializedCooperativeEEENS5_IJNSA_ILi384EEENSA_ILi96EEENSA_ILi128EEEEEEaNS5_IJlSB_lEEEaSJ_NS4_8TiledMMAINS4_8MMA_AtomIJNS4_4SM904GMMA26MMA_64x96x32_S32S8S8_SS_TNEEEENS4_6LayoutINS5_IJNSA_ILi2EEESB_SB_EEENS5_IJSB_NSA_ILi0EEEST_EEEEENS5_IJNS4_10UnderscoreESW_SW_EEEEENS4_13SM90_TMA_LOADENS4_14ComposedLayoutINS4_7SwizzleILi3ELi4ELi3EEENS4_18smem_ptr_flag_bitsILi8EEENSQ_INS5_IJNSA_ILi8EEESH_EEENS5_IJSH_SB_EEEEEEEvNS4_8identityESZ_S19_vS1A_EENS_8epilogue10collective6detail29Sm90TmaWarpSpecializedAdapterINS1D_15DefaultEpilogueIaSJ_SJ_NS1C_6thread17LinearCombinationIaLi1EiiLNS1H_9ScaleType4KindE0ELNS_15FloatRoundStyleE2EaEENS1_15EpilogueDefaultEEEEEvvEEEEvNT_6ParamsE:
	.zero		1664


//--------------------- SYMBOLS --------------------------

	.type		.nv.reservedSmem.offset0,@object
	.size		.nv.reservedSmem.offset0,0x4
	.type		__assertfail,@function
